//
// Generated by NVIDIA NVVM Compiler
//
// Compiler Build ID: CL-36424714
// Cuda compilation tools, release 13.0, V13.0.88
// Based on NVVM 20.0.0
//

.version 9.0
.target sm_100
.address_size 64

	// .globl	_ZN6oscean17output_generation3gpu4cuda20tileGenerationKernelEPKfPhiiiiiiffffff
.const .align 4 .b8 _ZN6oscean17output_generation3gpu4cuda10d_colorLUTE[4096];

.visible .entry _ZN6oscean17output_generation3gpu4cuda20tileGenerationKernelEPKfPhiiiiiiffffff(
	.param .u64 .ptr .align 1 _ZN6oscean17output_generation3gpu4cuda20tileGenerationKernelEPKfPhiiiiiiffffff_param_0,
	.param .u64 .ptr .align 1 _ZN6oscean17output_generation3gpu4cuda20tileGenerationKernelEPKfPhiiiiiiffffff_param_1,
	.param .u32 _ZN6oscean17output_generation3gpu4cuda20tileGenerationKernelEPKfPhiiiiiiffffff_param_2,
	.param .u32 _ZN6oscean17output_generation3gpu4cuda20tileGenerationKernelEPKfPhiiiiiiffffff_param_3,
	.param .u32 _ZN6oscean17output_generation3gpu4cuda20tileGenerationKernelEPKfPhiiiiiiffffff_param_4,
	.param .u32 _ZN6oscean17output_generation3gpu4cuda20tileGenerationKernelEPKfPhiiiiiiffffff_param_5,
	.param .u32 _ZN6oscean17output_generation3gpu4cuda20tileGenerationKernelEPKfPhiiiiiiffffff_param_6,
	.param .u32 _ZN6oscean17output_generation3gpu4cuda20tileGenerationKernelEPKfPhiiiiiiffffff_param_7,
	.param .f32 _ZN6oscean17output_generation3gpu4cuda20tileGenerationKernelEPKfPhiiiiiiffffff_param_8,
	.param .f32 _ZN6oscean17output_generation3gpu4cuda20tileGenerationKernelEPKfPhiiiiiiffffff_param_9,
	.param .f32 _ZN6oscean17output_generation3gpu4cuda20tileGenerationKernelEPKfPhiiiiiiffffff_param_10,
	.param .f32 _ZN6oscean17output_generation3gpu4cuda20tileGenerationKernelEPKfPhiiiiiiffffff_param_11,
	.param .f32 _ZN6oscean17output_generation3gpu4cuda20tileGenerationKernelEPKfPhiiiiiiffffff_param_12,
	.param .f32 _ZN6oscean17output_generation3gpu4cuda20tileGenerationKernelEPKfPhiiiiiiffffff_param_13
)
{
	.reg .pred 	%p<13>;
	.reg .b16 	%rs<2>;
	.reg .b32 	%r<51>;
	.reg .b32 	%f<179>;
	.reg .b64 	%rd<25>;
	.reg .b64 	%fd<5>;

	ld.param.u64 	%rd2, [_ZN6oscean17output_generation3gpu4cuda20tileGenerationKernelEPKfPhiiiiiiffffff_param_0];
	ld.param.u64 	%rd3, [_ZN6oscean17output_generation3gpu4cuda20tileGenerationKernelEPKfPhiiiiiiffffff_param_1];
	ld.param.u32 	%r3, [_ZN6oscean17output_generation3gpu4cuda20tileGenerationKernelEPKfPhiiiiiiffffff_param_2];
	ld.param.u32 	%r4, [_ZN6oscean17output_generation3gpu4cuda20tileGenerationKernelEPKfPhiiiiiiffffff_param_3];
	ld.param.u32 	%r5, [_ZN6oscean17output_generation3gpu4cuda20tileGenerationKernelEPKfPhiiiiiiffffff_param_4];
	ld.param.u32 	%r9, [_ZN6oscean17output_generation3gpu4cuda20tileGenerationKernelEPKfPhiiiiiiffffff_param_5];
	ld.param.u32 	%r7, [_ZN6oscean17output_generation3gpu4cuda20tileGenerationKernelEPKfPhiiiiiiffffff_param_6];
	ld.param.u32 	%r8, [_ZN6oscean17output_generation3gpu4cuda20tileGenerationKernelEPKfPhiiiiiiffffff_param_7];
	ld.param.f32 	%f7, [_ZN6oscean17output_generation3gpu4cuda20tileGenerationKernelEPKfPhiiiiiiffffff_param_8];
	ld.param.f32 	%f8, [_ZN6oscean17output_generation3gpu4cuda20tileGenerationKernelEPKfPhiiiiiiffffff_param_9];
	ld.param.f32 	%f9, [_ZN6oscean17output_generation3gpu4cuda20tileGenerationKernelEPKfPhiiiiiiffffff_param_10];
	ld.param.f32 	%f10, [_ZN6oscean17output_generation3gpu4cuda20tileGenerationKernelEPKfPhiiiiiiffffff_param_11];
	ld.param.f32 	%f11, [_ZN6oscean17output_generation3gpu4cuda20tileGenerationKernelEPKfPhiiiiiiffffff_param_12];
	ld.param.f32 	%f12, [_ZN6oscean17output_generation3gpu4cuda20tileGenerationKernelEPKfPhiiiiiiffffff_param_13];
	cvta.to.global.u64 	%rd1, %rd3;
	mov.u32 	%r10, %ctaid.x;
	mov.u32 	%r11, %ntid.x;
	mov.u32 	%r12, %tid.x;
	mad.lo.s32 	%r1, %r10, %r11, %r12;
	mov.u32 	%r13, %ctaid.y;
	mov.u32 	%r14, %ntid.y;
	mov.u32 	%r15, %tid.y;
	mad.lo.s32 	%r16, %r13, %r14, %r15;
	max.s32 	%r17, %r1, %r16;
	setp.ge.s32 	%p1, %r17, %r9;
	@%p1 bra 	$L__BB0_7;
	cvt.rn.f32.s32 	%f1, %r3;
	cvt.rn.f32.s32 	%f2, %r5;
	setp.eq.s32 	%p2, %r5, 0;
	mov.f32 	%f178, 0f3F800000;
	@%p2 bra 	$L__BB0_4;
	mov.f32 	%f14, 0f00000000;
	mov.f32 	%f15, 0f3F000000;
	mul.rn.f32 	%f16, %f15, %f14;
	mov.f32 	%f17, 0f3DF6384F;
	mul.rn.f32 	%f18, %f17, %f14;
	mul.f32 	%f19, %f18, 0f40400000;
	fma.rn.f32 	%f20, %f16, 0f3FB8AA3B, 0f00000000;
	add.f32 	%f21, %f20, 0f00000000;
	fma.rn.f32 	%f22, %f19, %f16, %f21;
	fma.rn.f32 	%f23, %f18, 0f00000000, %f22;
	mov.f32 	%f24, 0f3F800000;
	add.rn.f32 	%f25, %f24, %f23;
	mul.rn.f32 	%f26, %f25, %f2;
	cvt.rni.f32.f32 	%f27, %f26;
	sub.f32 	%f28, %f26, %f27;
	neg.f32 	%f29, %f26;
	fma.rn.f32 	%f30, %f25, %f2, %f29;
	mov.f32 	%f31, 0fBF800000;
	add.rn.f32 	%f32, %f25, %f31;
	neg.f32 	%f33, %f32;
	add.rn.f32 	%f34, %f23, %f33;
	fma.rn.f32 	%f35, %f34, %f2, %f30;
	add.f32 	%f36, %f28, %f35;
	setp.gt.f32 	%p3, %f27, 0f00000000;
	selp.b32 	%r18, 0, -2097152000, %p3;
	abs.f32 	%f37, %f2;
	setp.num.f32 	%p4, %f37, %f37;
	setp.lt.f32 	%p5, %f26, 0f00000000;
	selp.f32 	%f38, 0f00000000, 0f7F800000, %p5;
	abs.f32 	%f39, %f26;
	setp.gt.f32 	%p6, %f39, 0f43180000;
	cvt.rzi.s32.f32 	%r19, %f27;
	shl.b32 	%r20, %r19, 23;
	sub.s32 	%r21, %r20, %r18;
	mov.b32 	%f40, %r21;
	add.s32 	%r22, %r18, 2130706432;
	mov.b32 	%f41, %r22;
	fma.rn.f32 	%f42, %f36, 0f391FCB8E, 0f3AAF85ED;
	fma.rn.f32 	%f43, %f42, %f36, 0f3C1D9856;
	fma.rn.f32 	%f44, %f43, %f36, 0f3D6357BB;
	fma.rn.f32 	%f45, %f44, %f36, 0f3E75FDEC;
	fma.rn.f32 	%f46, %f45, %f36, 0f3F317218;
	fma.rn.f32 	%f47, %f46, %f36, 0f3F800000;
	mul.f32 	%f48, %f47, %f41;
	mul.f32 	%f49, %f48, %f40;
	selp.f32 	%f178, %f38, %f49, %p6;
	@%p4 bra 	$L__BB0_4;
	mov.f32 	%f50, 0f40000000;
	add.rn.f32 	%f178, %f50, %f2;
$L__BB0_4:
	cvta.to.global.u64 	%rd4, %rd2;
	cvt.rn.f32.u32 	%f51, %r9;
	cvt.rn.f32.s32 	%f52, %r1;
	div.rn.f32 	%f53, %f52, %f51;
	add.f32 	%f54, %f53, %f1;
	div.rn.f32 	%f55, %f54, %f178;
	fma.rn.f32 	%f56, %f55, 0f43B40000, 0fC3340000;
	cvt.rn.f32.u32 	%f57, %r16;
	div.rn.f32 	%f58, %f57, %f51;
	cvt.rn.f32.s32 	%f59, %r4;
	add.f32 	%f60, %f58, %f59;
	add.f32 	%f61, %f60, %f60;
	div.rn.f32 	%f62, %f61, %f178;
	mov.f32 	%f63, 0f3F800000;
	sub.f32 	%f64, %f63, %f62;
	cvt.f64.f32 	%fd1, %f64;
	mul.f64 	%fd2, %fd1, 0d400921FB54442D18;
	cvt.rn.f32.f64 	%f65, %fd2;
	abs.f32 	%f66, %f65;
	mov.f32 	%f67, 0f3FB8AA3B;
	mul.rn.f32 	%f68, %f66, %f67;
	cvt.rzi.f32.f32 	%f69, %f68;
	abs.f32 	%f70, %f69;
	setp.gt.f32 	%p7, %f70, 0f42FC0000;
	mov.f32 	%f71, 0f42FC0000;
	copysign.f32 	%f72, %f69, %f71;
	selp.f32 	%f73, %f72, %f69, %p7;
	fma.rn.f32 	%f74, %f73, 0fBF317218, %f66;
	fma.rn.f32 	%f75, %f73, 0f3102E308, %f74;
	mul.f32 	%f76, %f75, 0f3FB8AA3B;
	add.f32 	%f77, %f73, 0f4B40007D;
	mov.b32 	%r23, %f77;
	shl.b32 	%r24, %r23, 23;
	mov.b32 	%f78, %r24;
	ex2.approx.ftz.f32 	%f79, %f76;
	mul.f32 	%f80, %f79, %f78;
	mov.f32 	%f81, 0fBE000000;
	div.approx.ftz.f32 	%f82, %f81, %f80;
	fma.rn.f32 	%f83, %f80, 0f40000000, %f82;
	mul.f32 	%f84, %f65, %f65;
	fma.rn.f32 	%f85, %f84, 0f363D0ADA, 0f394FFF49;
	fma.rn.f32 	%f86, %f85, %f84, 0f3C08889A;
	fma.rn.f32 	%f87, %f86, %f84, 0f3E2AAAAB;
	mul.f32 	%f88, %f84, %f87;
	fma.rn.f32 	%f89, %f88, %f65, %f65;
	setp.ge.f32 	%p8, %f66, 0f3F800000;
	abs.f32 	%f90, %f83;
	neg.f32 	%f91, %f90;
	mov.b64 	%rd5, %fd2;
	shr.u64 	%rd6, %rd5, 63;
	and.b64  	%rd7, %rd6, 1;
	setp.eq.b64 	%p9, %rd7, 1;
	selp.f32 	%f92, %f91, %f90, %p9;
	selp.f32 	%f93, %f92, %f89, %p8;
	abs.f32 	%f94, %f93;
	setp.gt.f32 	%p10, %f94, 0f3F800000;
	rcp.approx.ftz.f32 	%f95, %f94;
	selp.f32 	%f96, %f95, %f94, %p10;
	mul.f32 	%f97, %f96, %f96;
	fma.rn.f32 	%f98, %f97, 0f3B2090AA, 0fBC6BE14F;
	fma.rn.f32 	%f99, %f98, %f97, 0f3D23397E;
	fma.rn.f32 	%f100, %f99, %f97, 0fBD948A7A;
	fma.rn.f32 	%f101, %f100, %f97, 0f3DD76B21;
	fma.rn.f32 	%f102, %f101, %f97, 0fBE111E88;
	fma.rn.f32 	%f103, %f102, %f97, 0f3E4CAF60;
	fma.rn.f32 	%f104, %f103, %f97, 0fBEAAAA27;
	mul.f32 	%f105, %f97, %f104;
	fma.rn.f32 	%f106, %f105, %f96, %f96;
	neg.f32 	%f107, %f106;
	fma.rn.f32 	%f108, 0f3F6EE581, 0f3FD774EB, %f107;
	selp.f32 	%f109, %f108, %f106, %p10;
	setp.num.f32 	%p11, %f94, %f94;
	copysign.f32 	%f110, %f93, %f109;
	selp.f32 	%f111, %f110, %f109, %p11;
	mul.f32 	%f112, %f111, 0f43340000;
	cvt.f64.f32 	%fd3, %f112;
	div.rn.f64 	%fd4, %fd3, 0d400921FB54442D18;
	cvt.rn.f32.f64 	%f113, %fd4;
	sub.f32 	%f114, %f56, %f7;
	sub.f32 	%f115, %f8, %f7;
	div.rn.f32 	%f116, %f114, %f115;
	add.s32 	%r25, %r7, -1;
	cvt.rn.f32.s32 	%f117, %r25;
	mul.f32 	%f118, %f116, %f117;
	sub.f32 	%f119, %f113, %f9;
	sub.f32 	%f120, %f10, %f9;
	div.rn.f32 	%f121, %f119, %f120;
	add.s32 	%r26, %r8, -1;
	cvt.rn.f32.s32 	%f122, %r26;
	mul.f32 	%f123, %f121, %f122;
	cvt.rn.f32.s32 	%f124, %r7;
	add.f32 	%f125, %f124, 0fBF800000;
	min.f32 	%f126, %f118, %f125;
	max.f32 	%f127, %f126, 0f00000000;
	cvt.rn.f32.s32 	%f128, %r8;
	add.f32 	%f129, %f128, 0fBF800000;
	min.f32 	%f130, %f123, %f129;
	max.f32 	%f131, %f130, 0f00000000;
	cvt.rmi.s32.f32 	%r27, %f127;
	cvt.rmi.s32.f32 	%r28, %f131;
	add.s32 	%r29, %r27, 1;
	min.s32 	%r30, %r29, %r25;
	add.s32 	%r31, %r28, 1;
	min.s32 	%r32, %r31, %r26;
	cvt.rn.f32.s32 	%f132, %r27;
	sub.f32 	%f133, %f127, %f132;
	cvt.rn.f32.s32 	%f134, %r28;
	sub.f32 	%f135, %f131, %f134;
	mul.lo.s32 	%r33, %r28, %r7;
	add.s32 	%r34, %r33, %r27;
	mul.wide.s32 	%rd8, %r34, 4;
	add.s64 	%rd9, %rd4, %rd8;
	ld.global.f32 	%f136, [%rd9];
	add.s32 	%r35, %r33, %r30;
	mul.wide.s32 	%rd10, %r35, 4;
	add.s64 	%rd11, %rd4, %rd10;
	ld.global.f32 	%f137, [%rd11];
	mul.lo.s32 	%r36, %r32, %r7;
	add.s32 	%r37, %r36, %r27;
	mul.wide.s32 	%rd12, %r37, 4;
	add.s64 	%rd13, %rd4, %rd12;
	ld.global.f32 	%f138, [%rd13];
	add.s32 	%r38, %r36, %r30;
	mul.wide.s32 	%rd14, %r38, 4;
	add.s64 	%rd15, %rd4, %rd14;
	ld.global.f32 	%f139, [%rd15];
	sub.f32 	%f140, %f63, %f133;
	mul.f32 	%f141, %f136, %f140;
	fma.rn.f32 	%f142, %f137, %f133, %f141;
	mul.f32 	%f143, %f138, %f140;
	fma.rn.f32 	%f144, %f139, %f133, %f143;
	sub.f32 	%f145, %f63, %f135;
	mul.f32 	%f146, %f142, %f145;
	fma.rn.f32 	%f6, %f144, %f135, %f146;
	abs.f32 	%f147, %f6;
	setp.num.f32 	%p12, %f147, %f147;
	@%p12 bra 	$L__BB0_6;
	mad.lo.s32 	%r39, %r9, %r16, %r1;
	shl.b32 	%r40, %r39, 2;
	cvt.s64.s32 	%rd16, %r40;
	add.s64 	%rd17, %rd1, %rd16;
	mov.b16 	%rs1, 0;
	st.global.u8 	[%rd17], %rs1;
	st.global.u8 	[%rd17+1], %rs1;
	st.global.u8 	[%rd17+2], %rs1;
	st.global.u8 	[%rd17+3], %rs1;
	bra.uni 	$L__BB0_7;
$L__BB0_6:
	sub.f32 	%f148, %f6, %f11;
	sub.f32 	%f149, %f12, %f11;
	div.rn.f32 	%f150, %f148, %f149;
	min.f32 	%f151, %f150, 0f3F800000;
	max.f32 	%f152, %f151, 0f00000000;
	mul.f32 	%f153, %f152, 0f437F0000;
	cvt.rmi.s32.f32 	%r41, %f153;
	min.s32 	%r42, %r41, 254;
	cvt.rn.f32.s32 	%f154, %r41;
	sub.f32 	%f155, %f153, %f154;
	shl.b32 	%r43, %r41, 2;
	mul.wide.s32 	%rd18, %r43, 4;
	mov.u64 	%rd19, _ZN6oscean17output_generation3gpu4cuda10d_colorLUTE;
	add.s64 	%rd20, %rd19, %rd18;
	ld.const.f32 	%f156, [%rd20];
	mov.f32 	%f157, 0f3F800000;
	sub.f32 	%f158, %f157, %f155;
	shl.b32 	%r44, %r42, 2;
	mul.wide.s32 	%rd21, %r44, 4;
	add.s64 	%rd22, %rd19, %rd21;
	ld.const.f32 	%f159, [%rd22+16];
	mul.f32 	%f160, %f155, %f159;
	fma.rn.f32 	%f161, %f158, %f156, %f160;
	ld.const.f32 	%f162, [%rd20+4];
	ld.const.f32 	%f163, [%rd22+20];
	mul.f32 	%f164, %f155, %f163;
	fma.rn.f32 	%f165, %f158, %f162, %f164;
	ld.const.f32 	%f166, [%rd20+8];
	ld.const.f32 	%f167, [%rd22+24];
	mul.f32 	%f168, %f155, %f167;
	fma.rn.f32 	%f169, %f158, %f166, %f168;
	ld.const.f32 	%f170, [%rd20+12];
	ld.const.f32 	%f171, [%rd22+28];
	mul.f32 	%f172, %f155, %f171;
	fma.rn.f32 	%f173, %f158, %f170, %f172;
	mad.lo.s32 	%r45, %r9, %r16, %r1;
	mul.f32 	%f174, %f161, 0f437F0000;
	cvt.rni.u32.f32 	%r46, %f174;
	shl.b32 	%r47, %r45, 2;
	cvt.s64.s32 	%rd23, %r47;
	add.s64 	%rd24, %rd1, %rd23;
	st.global.u8 	[%rd24], %r46;
	mul.f32 	%f175, %f165, 0f437F0000;
	cvt.rni.u32.f32 	%r48, %f175;
	st.global.u8 	[%rd24+1], %r48;
	mul.f32 	%f176, %f169, 0f437F0000;
	cvt.rni.u32.f32 	%r49, %f176;
	st.global.u8 	[%rd24+2], %r49;
	mul.f32 	%f177, %f173, 0f437F0000;
	cvt.rni.u32.f32 	%r50, %f177;
	st.global.u8 	[%rd24+3], %r50;
$L__BB0_7:
	ret;

}
	// .globl	_ZN6oscean17output_generation3gpu4cuda32tileGenerationAntialiasingKernelEPKfPhiiiiiiffffffi
.visible .entry _ZN6oscean17output_generation3gpu4cuda32tileGenerationAntialiasingKernelEPKfPhiiiiiiffffffi(
	.param .u64 .ptr .align 1 _ZN6oscean17output_generation3gpu4cuda32tileGenerationAntialiasingKernelEPKfPhiiiiiiffffffi_param_0,
	.param .u64 .ptr .align 1 _ZN6oscean17output_generation3gpu4cuda32tileGenerationAntialiasingKernelEPKfPhiiiiiiffffffi_param_1,
	.param .u32 _ZN6oscean17output_generation3gpu4cuda32tileGenerationAntialiasingKernelEPKfPhiiiiiiffffffi_param_2,
	.param .u32 _ZN6oscean17output_generation3gpu4cuda32tileGenerationAntialiasingKernelEPKfPhiiiiiiffffffi_param_3,
	.param .u32 _ZN6oscean17output_generation3gpu4cuda32tileGenerationAntialiasingKernelEPKfPhiiiiiiffffffi_param_4,
	.param .u32 _ZN6oscean17output_generation3gpu4cuda32tileGenerationAntialiasingKernelEPKfPhiiiiiiffffffi_param_5,
	.param .u32 _ZN6oscean17output_generation3gpu4cuda32tileGenerationAntialiasingKernelEPKfPhiiiiiiffffffi_param_6,
	.param .u32 _ZN6oscean17output_generation3gpu4cuda32tileGenerationAntialiasingKernelEPKfPhiiiiiiffffffi_param_7,
	.param .f32 _ZN6oscean17output_generation3gpu4cuda32tileGenerationAntialiasingKernelEPKfPhiiiiiiffffffi_param_8,
	.param .f32 _ZN6oscean17output_generation3gpu4cuda32tileGenerationAntialiasingKernelEPKfPhiiiiiiffffffi_param_9,
	.param .f32 _ZN6oscean17output_generation3gpu4cuda32tileGenerationAntialiasingKernelEPKfPhiiiiiiffffffi_param_10,
	.param .f32 _ZN6oscean17output_generation3gpu4cuda32tileGenerationAntialiasingKernelEPKfPhiiiiiiffffffi_param_11,
	.param .f32 _ZN6oscean17output_generation3gpu4cuda32tileGenerationAntialiasingKernelEPKfPhiiiiiiffffffi_param_12,
	.param .f32 _ZN6oscean17output_generation3gpu4cuda32tileGenerationAntialiasingKernelEPKfPhiiiiiiffffffi_param_13,
	.param .u32 _ZN6oscean17output_generation3gpu4cuda32tileGenerationAntialiasingKernelEPKfPhiiiiiiffffffi_param_14
)
{
	.reg .pred 	%p<16>;
	.reg .b32 	%r<63>;
	.reg .b32 	%f<230>;
	.reg .b64 	%rd<23>;
	.reg .b64 	%fd<5>;

	ld.param.u64 	%rd2, [_ZN6oscean17output_generation3gpu4cuda32tileGenerationAntialiasingKernelEPKfPhiiiiiiffffffi_param_0];
	ld.param.u64 	%rd3, [_ZN6oscean17output_generation3gpu4cuda32tileGenerationAntialiasingKernelEPKfPhiiiiiiffffffi_param_1];
	ld.param.u32 	%r14, [_ZN6oscean17output_generation3gpu4cuda32tileGenerationAntialiasingKernelEPKfPhiiiiiiffffffi_param_2];
	ld.param.u32 	%r15, [_ZN6oscean17output_generation3gpu4cuda32tileGenerationAntialiasingKernelEPKfPhiiiiiiffffffi_param_3];
	ld.param.u32 	%r16, [_ZN6oscean17output_generation3gpu4cuda32tileGenerationAntialiasingKernelEPKfPhiiiiiiffffffi_param_4];
	ld.param.u32 	%r21, [_ZN6oscean17output_generation3gpu4cuda32tileGenerationAntialiasingKernelEPKfPhiiiiiiffffffi_param_5];
	ld.param.u32 	%r18, [_ZN6oscean17output_generation3gpu4cuda32tileGenerationAntialiasingKernelEPKfPhiiiiiiffffffi_param_6];
	ld.param.u32 	%r19, [_ZN6oscean17output_generation3gpu4cuda32tileGenerationAntialiasingKernelEPKfPhiiiiiiffffffi_param_7];
	ld.param.f32 	%f36, [_ZN6oscean17output_generation3gpu4cuda32tileGenerationAntialiasingKernelEPKfPhiiiiiiffffffi_param_8];
	ld.param.f32 	%f37, [_ZN6oscean17output_generation3gpu4cuda32tileGenerationAntialiasingKernelEPKfPhiiiiiiffffffi_param_9];
	ld.param.f32 	%f38, [_ZN6oscean17output_generation3gpu4cuda32tileGenerationAntialiasingKernelEPKfPhiiiiiiffffffi_param_10];
	ld.param.f32 	%f39, [_ZN6oscean17output_generation3gpu4cuda32tileGenerationAntialiasingKernelEPKfPhiiiiiiffffffi_param_11];
	ld.param.f32 	%f40, [_ZN6oscean17output_generation3gpu4cuda32tileGenerationAntialiasingKernelEPKfPhiiiiiiffffffi_param_12];
	ld.param.f32 	%f41, [_ZN6oscean17output_generation3gpu4cuda32tileGenerationAntialiasingKernelEPKfPhiiiiiiffffffi_param_13];
	ld.param.u32 	%r20, [_ZN6oscean17output_generation3gpu4cuda32tileGenerationAntialiasingKernelEPKfPhiiiiiiffffffi_param_14];
	mov.u32 	%r22, %ctaid.x;
	mov.u32 	%r23, %ntid.x;
	mov.u32 	%r24, %tid.x;
	mad.lo.s32 	%r1, %r22, %r23, %r24;
	mov.u32 	%r25, %ctaid.y;
	mov.u32 	%r26, %ntid.y;
	mov.u32 	%r27, %tid.y;
	mad.lo.s32 	%r28, %r25, %r26, %r27;
	max.s32 	%r29, %r1, %r28;
	setp.ge.s32 	%p1, %r29, %r21;
	@%p1 bra 	$L__BB1_9;
	cvt.rn.f32.s32 	%f43, %r20;
	rcp.rn.f32 	%f1, %f43;
	setp.lt.s32 	%p2, %r20, 1;
	mov.f32 	%f222, 0f00000000;
	mov.f32 	%f223, %f222;
	mov.f32 	%f224, %f222;
	mov.f32 	%f225, %f222;
	@%p2 bra 	$L__BB1_8;
	cvta.to.global.u64 	%rd1, %rd2;
	cvt.rn.f32.s32 	%f2, %r1;
	cvt.rn.f32.s32 	%f3, %r14;
	cvt.rn.f32.u32 	%f4, %r21;
	cvt.rn.f32.s32 	%f5, %r15;
	cvt.rn.f32.s32 	%f45, %r16;
	mov.f32 	%f225, 0f00000000;
	mov.f32 	%f46, 0f3F000000;
	mul.rn.f32 	%f47, %f46, %f225;
	mov.f32 	%f48, 0f3DF6384F;
	mul.rn.f32 	%f49, %f48, %f225;
	fma.rn.f32 	%f50, %f47, 0f3FB8AA3B, 0f00000000;
	add.f32 	%f51, %f50, 0f00000000;
	mul.f32 	%f52, %f49, 0f40400000;
	fma.rn.f32 	%f53, %f52, %f47, %f51;
	fma.rn.f32 	%f54, %f49, 0f00000000, %f53;
	mov.f32 	%f55, 0f3F800000;
	add.rn.f32 	%f56, %f55, %f54;
	mov.f32 	%f57, 0fBF800000;
	add.rn.f32 	%f58, %f56, %f57;
	neg.f32 	%f59, %f58;
	add.rn.f32 	%f60, %f54, %f59;
	mul.rn.f32 	%f61, %f56, %f45;
	neg.f32 	%f62, %f61;
	fma.rn.f32 	%f63, %f56, %f45, %f62;
	fma.rn.f32 	%f64, %f60, %f45, %f63;
	cvt.rni.f32.f32 	%f65, %f61;
	sub.f32 	%f66, %f61, %f65;
	add.f32 	%f67, %f66, %f64;
	fma.rn.f32 	%f68, %f67, 0f391FCB8E, 0f3AAF85ED;
	fma.rn.f32 	%f69, %f68, %f67, 0f3C1D9856;
	fma.rn.f32 	%f70, %f69, %f67, 0f3D6357BB;
	fma.rn.f32 	%f71, %f70, %f67, 0f3E75FDEC;
	fma.rn.f32 	%f72, %f71, %f67, 0f3F317218;
	fma.rn.f32 	%f73, %f72, %f67, 0f3F800000;
	cvt.rzi.s32.f32 	%r31, %f65;
	setp.gt.f32 	%p3, %f65, 0f00000000;
	selp.b32 	%r32, 0, -2097152000, %p3;
	add.s32 	%r33, %r32, 2130706432;
	mov.b32 	%f74, %r33;
	mul.f32 	%f75, %f73, %f74;
	shl.b32 	%r34, %r31, 23;
	sub.s32 	%r35, %r34, %r32;
	mov.b32 	%f76, %r35;
	mul.f32 	%f77, %f75, %f76;
	abs.f32 	%f78, %f61;
	setp.gt.f32 	%p4, %f78, 0f43180000;
	setp.lt.f32 	%p5, %f61, 0f00000000;
	selp.f32 	%f79, 0f00000000, 0f7F800000, %p5;
	selp.f32 	%f80, %f79, %f77, %p4;
	setp.eq.s32 	%p6, %r16, 0;
	abs.f32 	%f81, %f45;
	setp.num.f32 	%p7, %f81, %f81;
	mov.f32 	%f82, 0f40000000;
	add.rn.f32 	%f83, %f82, %f45;
	sub.f32 	%f6, %f37, %f36;
	add.s32 	%r3, %r18, -1;
	cvt.rn.f32.s32 	%f7, %r3;
	sub.f32 	%f8, %f39, %f38;
	add.s32 	%r4, %r19, -1;
	cvt.rn.f32.s32 	%f9, %r4;
	cvt.rn.f32.s32 	%f84, %r18;
	add.f32 	%f10, %f84, 0fBF800000;
	cvt.rn.f32.s32 	%f85, %r19;
	add.f32 	%f11, %f85, 0fBF800000;
	sub.f32 	%f12, %f41, %f40;
	selp.f32 	%f86, %f80, %f83, %p7;
	selp.f32 	%f13, 0f3F800000, %f86, %p6;
	neg.s32 	%r5, %r20;
	mov.b32 	%r60, 0;
	mov.u64 	%rd16, _ZN6oscean17output_generation3gpu4cuda10d_colorLUTE;
	mov.f32 	%f224, %f225;
	mov.f32 	%f223, %f225;
	mov.f32 	%f222, %f225;
$L__BB1_3:
	cvt.rn.f32.u32 	%f87, %r60;
	add.f32 	%f88, %f87, 0f3F000000;
	cvt.rn.f32.u32 	%f89, %r28;
	fma.rn.f32 	%f90, %f1, %f88, %f89;
	div.rn.f32 	%f91, %f90, %f4;
	add.f32 	%f92, %f91, %f5;
	add.f32 	%f93, %f92, %f92;
	div.rn.f32 	%f94, %f93, %f13;
	mov.f32 	%f95, 0f3F800000;
	sub.f32 	%f96, %f95, %f94;
	cvt.f64.f32 	%fd1, %f96;
	mul.f64 	%fd2, %fd1, 0d400921FB54442D18;
	cvt.rn.f32.f64 	%f97, %fd2;
	abs.f32 	%f98, %f97;
	mov.f32 	%f99, 0f3FB8AA3B;
	mul.rn.f32 	%f100, %f98, %f99;
	cvt.rzi.f32.f32 	%f101, %f100;
	abs.f32 	%f102, %f101;
	setp.gt.f32 	%p8, %f102, 0f42FC0000;
	mov.f32 	%f103, 0f42FC0000;
	copysign.f32 	%f104, %f101, %f103;
	selp.f32 	%f105, %f104, %f101, %p8;
	fma.rn.f32 	%f106, %f105, 0fBF317218, %f98;
	fma.rn.f32 	%f107, %f105, 0f3102E308, %f106;
	mul.f32 	%f108, %f107, 0f3FB8AA3B;
	add.f32 	%f109, %f105, 0f4B40007D;
	mov.b32 	%r37, %f109;
	shl.b32 	%r38, %r37, 23;
	mov.b32 	%f110, %r38;
	ex2.approx.ftz.f32 	%f111, %f108;
	mul.f32 	%f112, %f111, %f110;
	mov.f32 	%f113, 0fBE000000;
	div.approx.ftz.f32 	%f114, %f113, %f112;
	fma.rn.f32 	%f115, %f112, 0f40000000, %f114;
	mul.f32 	%f116, %f97, %f97;
	fma.rn.f32 	%f117, %f116, 0f363D0ADA, 0f394FFF49;
	fma.rn.f32 	%f118, %f117, %f116, 0f3C08889A;
	fma.rn.f32 	%f119, %f118, %f116, 0f3E2AAAAB;
	mul.f32 	%f120, %f116, %f119;
	fma.rn.f32 	%f121, %f120, %f97, %f97;
	setp.ge.f32 	%p9, %f98, 0f3F800000;
	abs.f32 	%f122, %f115;
	neg.f32 	%f123, %f122;
	mov.b64 	%rd4, %fd2;
	shr.u64 	%rd5, %rd4, 63;
	and.b64  	%rd6, %rd5, 1;
	setp.eq.b64 	%p10, %rd6, 1;
	selp.f32 	%f124, %f123, %f122, %p10;
	selp.f32 	%f125, %f124, %f121, %p9;
	abs.f32 	%f126, %f125;
	setp.gt.f32 	%p11, %f126, 0f3F800000;
	rcp.approx.ftz.f32 	%f127, %f126;
	selp.f32 	%f128, %f127, %f126, %p11;
	mul.f32 	%f129, %f128, %f128;
	fma.rn.f32 	%f130, %f129, 0f3B2090AA, 0fBC6BE14F;
	fma.rn.f32 	%f131, %f130, %f129, 0f3D23397E;
	fma.rn.f32 	%f132, %f131, %f129, 0fBD948A7A;
	fma.rn.f32 	%f133, %f132, %f129, 0f3DD76B21;
	fma.rn.f32 	%f134, %f133, %f129, 0fBE111E88;
	fma.rn.f32 	%f135, %f134, %f129, 0f3E4CAF60;
	fma.rn.f32 	%f136, %f135, %f129, 0fBEAAAA27;
	mul.f32 	%f137, %f129, %f136;
	fma.rn.f32 	%f138, %f137, %f128, %f128;
	neg.f32 	%f139, %f138;
	fma.rn.f32 	%f140, 0f3F6EE581, 0f3FD774EB, %f139;
	selp.f32 	%f141, %f140, %f138, %p11;
	setp.num.f32 	%p12, %f126, %f126;
	copysign.f32 	%f142, %f125, %f141;
	selp.f32 	%f143, %f142, %f141, %p12;
	mul.f32 	%f144, %f143, 0f43340000;
	cvt.f64.f32 	%fd3, %f144;
	div.rn.f64 	%fd4, %fd3, 0d400921FB54442D18;
	cvt.rn.f32.f64 	%f145, %fd4;
	sub.f32 	%f146, %f145, %f38;
	div.rn.f32 	%f147, %f146, %f8;
	mul.f32 	%f148, %f147, %f9;
	min.f32 	%f149, %f148, %f11;
	max.f32 	%f150, %f149, 0f00000000;
	cvt.rmi.s32.f32 	%r39, %f150;
	add.s32 	%r40, %r39, 1;
	min.s32 	%r41, %r40, %r4;
	cvt.rn.f32.s32 	%f151, %r39;
	sub.f32 	%f18, %f150, %f151;
	mul.lo.s32 	%r7, %r39, %r18;
	mul.lo.s32 	%r8, %r41, %r18;
	mov.b32 	%r62, 0;
	mov.u32 	%r61, %r5;
$L__BB1_4:
	cvt.rn.f32.u32 	%f152, %r62;
	add.f32 	%f153, %f152, 0f3F000000;
	fma.rn.f32 	%f154, %f1, %f153, %f2;
	div.rn.f32 	%f155, %f154, %f4;
	add.f32 	%f156, %f155, %f3;
	div.rn.f32 	%f157, %f156, %f13;
	fma.rn.f32 	%f158, %f157, 0f43B40000, 0fC3340000;
	sub.f32 	%f159, %f158, %f36;
	div.rn.f32 	%f160, %f159, %f6;
	mul.f32 	%f161, %f160, %f7;
	min.f32 	%f162, %f161, %f10;
	max.f32 	%f163, %f162, 0f00000000;
	cvt.rmi.s32.f32 	%r42, %f163;
	add.s32 	%r43, %r42, 1;
	min.s32 	%r44, %r43, %r3;
	cvt.rn.f32.s32 	%f164, %r42;
	sub.f32 	%f165, %f163, %f164;
	add.s32 	%r45, %r7, %r42;
	mul.wide.s32 	%rd7, %r45, 4;
	add.s64 	%rd8, %rd1, %rd7;
	ld.global.f32 	%f166, [%rd8];
	add.s32 	%r46, %r7, %r44;
	mul.wide.s32 	%rd9, %r46, 4;
	add.s64 	%rd10, %rd1, %rd9;
	ld.global.f32 	%f167, [%rd10];
	add.s32 	%r47, %r8, %r42;
	mul.wide.s32 	%rd11, %r47, 4;
	add.s64 	%rd12, %rd1, %rd11;
	ld.global.f32 	%f168, [%rd12];
	add.s32 	%r48, %r8, %r44;
	mul.wide.s32 	%rd13, %r48, 4;
	add.s64 	%rd14, %rd1, %rd13;
	ld.global.f32 	%f169, [%rd14];
	mov.f32 	%f170, 0f3F800000;
	sub.f32 	%f171, %f170, %f165;
	mul.f32 	%f172, %f166, %f171;
	fma.rn.f32 	%f173, %f167, %f165, %f172;
	mul.f32 	%f174, %f168, %f171;
	fma.rn.f32 	%f175, %f169, %f165, %f174;
	sub.f32 	%f176, %f170, %f18;
	mul.f32 	%f177, %f173, %f176;
	fma.rn.f32 	%f23, %f175, %f18, %f177;
	abs.f32 	%f178, %f23;
	setp.nan.f32 	%p13, %f178, %f178;
	@%p13 bra 	$L__BB1_6;
	sub.f32 	%f179, %f23, %f40;
	div.rn.f32 	%f180, %f179, %f12;
	min.f32 	%f181, %f180, 0f3F800000;
	max.f32 	%f182, %f181, 0f00000000;
	mul.f32 	%f183, %f182, 0f437F0000;
	cvt.rmi.s32.f32 	%r49, %f183;
	min.s32 	%r50, %r49, 254;
	cvt.rn.f32.s32 	%f184, %r49;
	sub.f32 	%f185, %f183, %f184;
	shl.b32 	%r51, %r49, 2;
	mul.wide.s32 	%rd15, %r51, 4;
	add.s64 	%rd17, %rd16, %rd15;
	ld.const.f32 	%f186, [%rd17];
	mov.f32 	%f187, 0f3F800000;
	sub.f32 	%f188, %f187, %f185;
	shl.b32 	%r52, %r50, 2;
	mul.wide.s32 	%rd18, %r52, 4;
	add.s64 	%rd19, %rd16, %rd18;
	ld.const.f32 	%f189, [%rd19+16];
	mul.f32 	%f190, %f185, %f189;
	fma.rn.f32 	%f191, %f188, %f186, %f190;
	add.f32 	%f222, %f222, %f191;
	ld.const.f32 	%f192, [%rd17+4];
	ld.const.f32 	%f193, [%rd19+20];
	mul.f32 	%f194, %f185, %f193;
	fma.rn.f32 	%f195, %f188, %f192, %f194;
	add.f32 	%f223, %f223, %f195;
	ld.const.f32 	%f196, [%rd17+8];
	ld.const.f32 	%f197, [%rd19+24];
	mul.f32 	%f198, %f185, %f197;
	fma.rn.f32 	%f199, %f188, %f196, %f198;
	add.f32 	%f224, %f224, %f199;
	ld.const.f32 	%f200, [%rd17+12];
	ld.const.f32 	%f201, [%rd19+28];
	mul.f32 	%f202, %f185, %f201;
	fma.rn.f32 	%f203, %f188, %f200, %f202;
	add.f32 	%f225, %f225, %f203;
$L__BB1_6:
	add.s32 	%r62, %r62, 1;
	add.s32 	%r61, %r61, 1;
	setp.ne.s32 	%p14, %r61, 0;
	@%p14 bra 	$L__BB1_4;
	add.s32 	%r60, %r60, 1;
	setp.ne.s32 	%p15, %r60, %r20;
	@%p15 bra 	$L__BB1_3;
$L__BB1_8:
	mul.lo.s32 	%r53, %r20, %r20;
	cvt.rn.f32.u32 	%f204, %r53;
	rcp.rn.f32 	%f205, %f204;
	mul.f32 	%f206, %f205, %f222;
	mul.f32 	%f207, %f205, %f223;
	mul.f32 	%f208, %f205, %f224;
	mul.f32 	%f209, %f205, %f225;
	mad.lo.s32 	%r54, %r21, %r28, %r1;
	mul.f32 	%f210, %f206, 0f437F0000;
	cvt.rni.u32.f32 	%r55, %f210;
	shl.b32 	%r56, %r54, 2;
	cvt.s64.s32 	%rd20, %r56;
	cvta.to.global.u64 	%rd21, %rd3;
	add.s64 	%rd22, %rd21, %rd20;
	st.global.u8 	[%rd22], %r55;
	mul.f32 	%f211, %f207, 0f437F0000;
	cvt.rni.u32.f32 	%r57, %f211;
	st.global.u8 	[%rd22+1], %r57;
	mul.f32 	%f212, %f208, 0f437F0000;
	cvt.rni.u32.f32 	%r58, %f212;
	st.global.u8 	[%rd22+2], %r58;
	mul.f32 	%f213, %f209, 0f437F0000;
	cvt.rni.u32.f32 	%r59, %f213;
	st.global.u8 	[%rd22+3], %r59;
$L__BB1_9:
	ret;

}
	// .globl	_ZN6oscean17output_generation3gpu4cuda25batchTileGenerationKernelEPKfPPhPKiS8_iiiiffffffi
.visible .entry _ZN6oscean17output_generation3gpu4cuda25batchTileGenerationKernelEPKfPPhPKiS8_iiiiffffffi(
	.param .u64 .ptr .align 1 _ZN6oscean17output_generation3gpu4cuda25batchTileGenerationKernelEPKfPPhPKiS8_iiiiffffffi_param_0,
	.param .u64 .ptr .align 1 _ZN6oscean17output_generation3gpu4cuda25batchTileGenerationKernelEPKfPPhPKiS8_iiiiffffffi_param_1,
	.param .u64 .ptr .align 1 _ZN6oscean17output_generation3gpu4cuda25batchTileGenerationKernelEPKfPPhPKiS8_iiiiffffffi_param_2,
	.param .u64 .ptr .align 1 _ZN6oscean17output_generation3gpu4cuda25batchTileGenerationKernelEPKfPPhPKiS8_iiiiffffffi_param_3,
	.param .u32 _ZN6oscean17output_generation3gpu4cuda25batchTileGenerationKernelEPKfPPhPKiS8_iiiiffffffi_param_4,
	.param .u32 _ZN6oscean17output_generation3gpu4cuda25batchTileGenerationKernelEPKfPPhPKiS8_iiiiffffffi_param_5,
	.param .u32 _ZN6oscean17output_generation3gpu4cuda25batchTileGenerationKernelEPKfPPhPKiS8_iiiiffffffi_param_6,
	.param .u32 _ZN6oscean17output_generation3gpu4cuda25batchTileGenerationKernelEPKfPPhPKiS8_iiiiffffffi_param_7,
	.param .f32 _ZN6oscean17output_generation3gpu4cuda25batchTileGenerationKernelEPKfPPhPKiS8_iiiiffffffi_param_8,
	.param .f32 _ZN6oscean17output_generation3gpu4cuda25batchTileGenerationKernelEPKfPPhPKiS8_iiiiffffffi_param_9,
	.param .f32 _ZN6oscean17output_generation3gpu4cuda25batchTileGenerationKernelEPKfPPhPKiS8_iiiiffffffi_param_10,
	.param .f32 _ZN6oscean17output_generation3gpu4cuda25batchTileGenerationKernelEPKfPPhPKiS8_iiiiffffffi_param_11,
	.param .f32 _ZN6oscean17output_generation3gpu4cuda25batchTileGenerationKernelEPKfPPhPKiS8_iiiiffffffi_param_12,
	.param .f32 _ZN6oscean17output_generation3gpu4cuda25batchTileGenerationKernelEPKfPPhPKiS8_iiiiffffffi_param_13,
	.param .u32 _ZN6oscean17output_generation3gpu4cuda25batchTileGenerationKernelEPKfPPhPKiS8_iiiiffffffi_param_14
)
{
	.reg .pred 	%p<14>;
	.reg .b16 	%rs<2>;
	.reg .b32 	%r<52>;
	.reg .b32 	%f<179>;
	.reg .b64 	%rd<36>;
	.reg .b64 	%fd<5>;

	ld.param.u64 	%rd2, [_ZN6oscean17output_generation3gpu4cuda25batchTileGenerationKernelEPKfPPhPKiS8_iiiiffffffi_param_0];
	ld.param.u64 	%rd3, [_ZN6oscean17output_generation3gpu4cuda25batchTileGenerationKernelEPKfPPhPKiS8_iiiiffffffi_param_1];
	ld.param.u64 	%rd4, [_ZN6oscean17output_generation3gpu4cuda25batchTileGenerationKernelEPKfPPhPKiS8_iiiiffffffi_param_2];
	ld.param.u64 	%rd5, [_ZN6oscean17output_generation3gpu4cuda25batchTileGenerationKernelEPKfPPhPKiS8_iiiiffffffi_param_3];
	ld.param.u32 	%r5, [_ZN6oscean17output_generation3gpu4cuda25batchTileGenerationKernelEPKfPPhPKiS8_iiiiffffffi_param_4];
	ld.param.u32 	%r6, [_ZN6oscean17output_generation3gpu4cuda25batchTileGenerationKernelEPKfPPhPKiS8_iiiiffffffi_param_5];
	ld.param.u32 	%r7, [_ZN6oscean17output_generation3gpu4cuda25batchTileGenerationKernelEPKfPPhPKiS8_iiiiffffffi_param_6];
	ld.param.u32 	%r8, [_ZN6oscean17output_generation3gpu4cuda25batchTileGenerationKernelEPKfPPhPKiS8_iiiiffffffi_param_7];
	ld.param.f32 	%f7, [_ZN6oscean17output_generation3gpu4cuda25batchTileGenerationKernelEPKfPPhPKiS8_iiiiffffffi_param_8];
	ld.param.f32 	%f8, [_ZN6oscean17output_generation3gpu4cuda25batchTileGenerationKernelEPKfPPhPKiS8_iiiiffffffi_param_9];
	ld.param.f32 	%f9, [_ZN6oscean17output_generation3gpu4cuda25batchTileGenerationKernelEPKfPPhPKiS8_iiiiffffffi_param_10];
	ld.param.f32 	%f10, [_ZN6oscean17output_generation3gpu4cuda25batchTileGenerationKernelEPKfPPhPKiS8_iiiiffffffi_param_11];
	ld.param.f32 	%f11, [_ZN6oscean17output_generation3gpu4cuda25batchTileGenerationKernelEPKfPPhPKiS8_iiiiffffffi_param_12];
	ld.param.f32 	%f12, [_ZN6oscean17output_generation3gpu4cuda25batchTileGenerationKernelEPKfPPhPKiS8_iiiiffffffi_param_13];
	ld.param.u32 	%r9, [_ZN6oscean17output_generation3gpu4cuda25batchTileGenerationKernelEPKfPPhPKiS8_iiiiffffffi_param_14];
	mov.u32 	%r1, %ctaid.z;
	setp.ge.s32 	%p1, %r1, %r9;
	@%p1 bra 	$L__BB2_8;
	mov.u32 	%r10, %ctaid.x;
	mov.u32 	%r11, %ntid.x;
	mov.u32 	%r12, %tid.x;
	mad.lo.s32 	%r2, %r10, %r11, %r12;
	mov.u32 	%r13, %ctaid.y;
	mov.u32 	%r14, %ntid.y;
	mov.u32 	%r15, %tid.y;
	mad.lo.s32 	%r16, %r13, %r14, %r15;
	max.s32 	%r17, %r2, %r16;
	setp.ge.s32 	%p2, %r17, %r6;
	@%p2 bra 	$L__BB2_8;
	cvta.to.global.u64 	%rd6, %rd4;
	mul.wide.u32 	%rd7, %r1, 4;
	add.s64 	%rd8, %rd6, %rd7;
	ld.global.u32 	%r18, [%rd8];
	cvta.to.global.u64 	%rd9, %rd5;
	add.s64 	%rd10, %rd9, %rd7;
	ld.global.u32 	%r4, [%rd10];
	cvta.to.global.u64 	%rd11, %rd3;
	mul.wide.u32 	%rd12, %r1, 8;
	add.s64 	%rd13, %rd11, %rd12;
	ld.global.u64 	%rd14, [%rd13];
	cvta.to.global.u64 	%rd1, %rd14;
	cvt.rn.f32.s32 	%f1, %r18;
	cvt.rn.f32.s32 	%f2, %r5;
	setp.eq.s32 	%p3, %r5, 0;
	mov.f32 	%f178, 0f3F800000;
	@%p3 bra 	$L__BB2_5;
	mov.f32 	%f14, 0f00000000;
	mov.f32 	%f15, 0f3F000000;
	mul.rn.f32 	%f16, %f15, %f14;
	mov.f32 	%f17, 0f3DF6384F;
	mul.rn.f32 	%f18, %f17, %f14;
	mul.f32 	%f19, %f18, 0f40400000;
	fma.rn.f32 	%f20, %f16, 0f3FB8AA3B, 0f00000000;
	add.f32 	%f21, %f20, 0f00000000;
	fma.rn.f32 	%f22, %f19, %f16, %f21;
	fma.rn.f32 	%f23, %f18, 0f00000000, %f22;
	mov.f32 	%f24, 0f3F800000;
	add.rn.f32 	%f25, %f24, %f23;
	mul.rn.f32 	%f26, %f25, %f2;
	cvt.rni.f32.f32 	%f27, %f26;
	sub.f32 	%f28, %f26, %f27;
	neg.f32 	%f29, %f26;
	fma.rn.f32 	%f30, %f25, %f2, %f29;
	mov.f32 	%f31, 0fBF800000;
	add.rn.f32 	%f32, %f25, %f31;
	neg.f32 	%f33, %f32;
	add.rn.f32 	%f34, %f23, %f33;
	fma.rn.f32 	%f35, %f34, %f2, %f30;
	add.f32 	%f36, %f28, %f35;
	setp.gt.f32 	%p4, %f27, 0f00000000;
	selp.b32 	%r19, 0, -2097152000, %p4;
	abs.f32 	%f37, %f2;
	setp.num.f32 	%p5, %f37, %f37;
	setp.lt.f32 	%p6, %f26, 0f00000000;
	selp.f32 	%f38, 0f00000000, 0f7F800000, %p6;
	abs.f32 	%f39, %f26;
	setp.gt.f32 	%p7, %f39, 0f43180000;
	cvt.rzi.s32.f32 	%r20, %f27;
	shl.b32 	%r21, %r20, 23;
	sub.s32 	%r22, %r21, %r19;
	mov.b32 	%f40, %r22;
	add.s32 	%r23, %r19, 2130706432;
	mov.b32 	%f41, %r23;
	fma.rn.f32 	%f42, %f36, 0f391FCB8E, 0f3AAF85ED;
	fma.rn.f32 	%f43, %f42, %f36, 0f3C1D9856;
	fma.rn.f32 	%f44, %f43, %f36, 0f3D6357BB;
	fma.rn.f32 	%f45, %f44, %f36, 0f3E75FDEC;
	fma.rn.f32 	%f46, %f45, %f36, 0f3F317218;
	fma.rn.f32 	%f47, %f46, %f36, 0f3F800000;
	mul.f32 	%f48, %f47, %f41;
	mul.f32 	%f49, %f48, %f40;
	selp.f32 	%f178, %f38, %f49, %p7;
	@%p5 bra 	$L__BB2_5;
	mov.f32 	%f50, 0f40000000;
	add.rn.f32 	%f178, %f50, %f2;
$L__BB2_5:
	cvt.rn.f32.u32 	%f51, %r6;
	cvta.to.global.u64 	%rd15, %rd2;
	cvt.rn.f32.s32 	%f52, %r2;
	div.rn.f32 	%f53, %f52, %f51;
	add.f32 	%f54, %f53, %f1;
	div.rn.f32 	%f55, %f54, %f178;
	fma.rn.f32 	%f56, %f55, 0f43B40000, 0fC3340000;
	cvt.rn.f32.u32 	%f57, %r16;
	div.rn.f32 	%f58, %f57, %f51;
	cvt.rn.f32.s32 	%f59, %r4;
	add.f32 	%f60, %f58, %f59;
	add.f32 	%f61, %f60, %f60;
	div.rn.f32 	%f62, %f61, %f178;
	mov.f32 	%f63, 0f3F800000;
	sub.f32 	%f64, %f63, %f62;
	cvt.f64.f32 	%fd1, %f64;
	mul.f64 	%fd2, %fd1, 0d400921FB54442D18;
	cvt.rn.f32.f64 	%f65, %fd2;
	abs.f32 	%f66, %f65;
	mov.f32 	%f67, 0f3FB8AA3B;
	mul.rn.f32 	%f68, %f66, %f67;
	cvt.rzi.f32.f32 	%f69, %f68;
	abs.f32 	%f70, %f69;
	setp.gt.f32 	%p8, %f70, 0f42FC0000;
	mov.f32 	%f71, 0f42FC0000;
	copysign.f32 	%f72, %f69, %f71;
	selp.f32 	%f73, %f72, %f69, %p8;
	fma.rn.f32 	%f74, %f73, 0fBF317218, %f66;
	fma.rn.f32 	%f75, %f73, 0f3102E308, %f74;
	mul.f32 	%f76, %f75, 0f3FB8AA3B;
	add.f32 	%f77, %f73, 0f4B40007D;
	mov.b32 	%r24, %f77;
	shl.b32 	%r25, %r24, 23;
	mov.b32 	%f78, %r25;
	ex2.approx.ftz.f32 	%f79, %f76;
	mul.f32 	%f80, %f79, %f78;
	mov.f32 	%f81, 0fBE000000;
	div.approx.ftz.f32 	%f82, %f81, %f80;
	fma.rn.f32 	%f83, %f80, 0f40000000, %f82;
	mul.f32 	%f84, %f65, %f65;
	fma.rn.f32 	%f85, %f84, 0f363D0ADA, 0f394FFF49;
	fma.rn.f32 	%f86, %f85, %f84, 0f3C08889A;
	fma.rn.f32 	%f87, %f86, %f84, 0f3E2AAAAB;
	mul.f32 	%f88, %f84, %f87;
	fma.rn.f32 	%f89, %f88, %f65, %f65;
	setp.ge.f32 	%p9, %f66, 0f3F800000;
	abs.f32 	%f90, %f83;
	neg.f32 	%f91, %f90;
	mov.b64 	%rd16, %fd2;
	shr.u64 	%rd17, %rd16, 63;
	and.b64  	%rd18, %rd17, 1;
	setp.eq.b64 	%p10, %rd18, 1;
	selp.f32 	%f92, %f91, %f90, %p10;
	selp.f32 	%f93, %f92, %f89, %p9;
	abs.f32 	%f94, %f93;
	setp.gt.f32 	%p11, %f94, 0f3F800000;
	rcp.approx.ftz.f32 	%f95, %f94;
	selp.f32 	%f96, %f95, %f94, %p11;
	mul.f32 	%f97, %f96, %f96;
	fma.rn.f32 	%f98, %f97, 0f3B2090AA, 0fBC6BE14F;
	fma.rn.f32 	%f99, %f98, %f97, 0f3D23397E;
	fma.rn.f32 	%f100, %f99, %f97, 0fBD948A7A;
	fma.rn.f32 	%f101, %f100, %f97, 0f3DD76B21;
	fma.rn.f32 	%f102, %f101, %f97, 0fBE111E88;
	fma.rn.f32 	%f103, %f102, %f97, 0f3E4CAF60;
	fma.rn.f32 	%f104, %f103, %f97, 0fBEAAAA27;
	mul.f32 	%f105, %f97, %f104;
	fma.rn.f32 	%f106, %f105, %f96, %f96;
	neg.f32 	%f107, %f106;
	fma.rn.f32 	%f108, 0f3F6EE581, 0f3FD774EB, %f107;
	selp.f32 	%f109, %f108, %f106, %p11;
	setp.num.f32 	%p12, %f94, %f94;
	copysign.f32 	%f110, %f93, %f109;
	selp.f32 	%f111, %f110, %f109, %p12;
	mul.f32 	%f112, %f111, 0f43340000;
	cvt.f64.f32 	%fd3, %f112;
	div.rn.f64 	%fd4, %fd3, 0d400921FB54442D18;
	cvt.rn.f32.f64 	%f113, %fd4;
	sub.f32 	%f114, %f56, %f7;
	sub.f32 	%f115, %f8, %f7;
	div.rn.f32 	%f116, %f114, %f115;
	add.s32 	%r26, %r7, -1;
	cvt.rn.f32.s32 	%f117, %r26;
	mul.f32 	%f118, %f116, %f117;
	sub.f32 	%f119, %f113, %f9;
	sub.f32 	%f120, %f10, %f9;
	div.rn.f32 	%f121, %f119, %f120;
	add.s32 	%r27, %r8, -1;
	cvt.rn.f32.s32 	%f122, %r27;
	mul.f32 	%f123, %f121, %f122;
	cvt.rn.f32.s32 	%f124, %r7;
	add.f32 	%f125, %f124, 0fBF800000;
	min.f32 	%f126, %f118, %f125;
	max.f32 	%f127, %f126, 0f00000000;
	cvt.rn.f32.s32 	%f128, %r8;
	add.f32 	%f129, %f128, 0fBF800000;
	min.f32 	%f130, %f123, %f129;
	max.f32 	%f131, %f130, 0f00000000;
	cvt.rmi.s32.f32 	%r28, %f127;
	cvt.rmi.s32.f32 	%r29, %f131;
	add.s32 	%r30, %r28, 1;
	min.s32 	%r31, %r30, %r26;
	add.s32 	%r32, %r29, 1;
	min.s32 	%r33, %r32, %r27;
	cvt.rn.f32.s32 	%f132, %r28;
	sub.f32 	%f133, %f127, %f132;
	cvt.rn.f32.s32 	%f134, %r29;
	sub.f32 	%f135, %f131, %f134;
	mul.lo.s32 	%r34, %r29, %r7;
	add.s32 	%r35, %r34, %r28;
	mul.wide.s32 	%rd19, %r35, 4;
	add.s64 	%rd20, %rd15, %rd19;
	ld.global.f32 	%f136, [%rd20];
	add.s32 	%r36, %r34, %r31;
	mul.wide.s32 	%rd21, %r36, 4;
	add.s64 	%rd22, %rd15, %rd21;
	ld.global.f32 	%f137, [%rd22];
	mul.lo.s32 	%r37, %r33, %r7;
	add.s32 	%r38, %r37, %r28;
	mul.wide.s32 	%rd23, %r38, 4;
	add.s64 	%rd24, %rd15, %rd23;
	ld.global.f32 	%f138, [%rd24];
	add.s32 	%r39, %r37, %r31;
	mul.wide.s32 	%rd25, %r39, 4;
	add.s64 	%rd26, %rd15, %rd25;
	ld.global.f32 	%f139, [%rd26];
	sub.f32 	%f140, %f63, %f133;
	mul.f32 	%f141, %f136, %f140;
	fma.rn.f32 	%f142, %f137, %f133, %f141;
	mul.f32 	%f143, %f138, %f140;
	fma.rn.f32 	%f144, %f139, %f133, %f143;
	sub.f32 	%f145, %f63, %f135;
	mul.f32 	%f146, %f142, %f145;
	fma.rn.f32 	%f6, %f144, %f135, %f146;
	abs.f32 	%f147, %f6;
	setp.num.f32 	%p13, %f147, %f147;
	@%p13 bra 	$L__BB2_7;
	mad.lo.s32 	%r40, %r6, %r16, %r2;
	shl.b32 	%r41, %r40, 2;
	cvt.s64.s32 	%rd27, %r41;
	add.s64 	%rd28, %rd1, %rd27;
	mov.b16 	%rs1, 0;
	st.global.u8 	[%rd28], %rs1;
	st.global.u8 	[%rd28+1], %rs1;
	st.global.u8 	[%rd28+2], %rs1;
	st.global.u8 	[%rd28+3], %rs1;
	bra.uni 	$L__BB2_8;
$L__BB2_7:
	sub.f32 	%f148, %f6, %f11;
	sub.f32 	%f149, %f12, %f11;
	div.rn.f32 	%f150, %f148, %f149;
	min.f32 	%f151, %f150, 0f3F800000;
	max.f32 	%f152, %f151, 0f00000000;
	mul.f32 	%f153, %f152, 0f437F0000;
	cvt.rmi.s32.f32 	%r42, %f153;
	min.s32 	%r43, %r42, 254;
	cvt.rn.f32.s32 	%f154, %r42;
	sub.f32 	%f155, %f153, %f154;
	shl.b32 	%r44, %r42, 2;
	mul.wide.s32 	%rd29, %r44, 4;
	mov.u64 	%rd30, _ZN6oscean17output_generation3gpu4cuda10d_colorLUTE;
	add.s64 	%rd31, %rd30, %rd29;
	ld.const.f32 	%f156, [%rd31];
	mov.f32 	%f157, 0f3F800000;
	sub.f32 	%f158, %f157, %f155;
	shl.b32 	%r45, %r43, 2;
	mul.wide.s32 	%rd32, %r45, 4;
	add.s64 	%rd33, %rd30, %rd32;
	ld.const.f32 	%f159, [%rd33+16];
	mul.f32 	%f160, %f155, %f159;
	fma.rn.f32 	%f161, %f158, %f156, %f160;
	ld.const.f32 	%f162, [%rd31+4];
	ld.const.f32 	%f163, [%rd33+20];
	mul.f32 	%f164, %f155, %f163;
	fma.rn.f32 	%f165, %f158, %f162, %f164;
	ld.const.f32 	%f166, [%rd31+8];
	ld.const.f32 	%f167, [%rd33+24];
	mul.f32 	%f168, %f155, %f167;
	fma.rn.f32 	%f169, %f158, %f166, %f168;
	ld.const.f32 	%f170, [%rd31+12];
	ld.const.f32 	%f171, [%rd33+28];
	mul.f32 	%f172, %f155, %f171;
	fma.rn.f32 	%f173, %f158, %f170, %f172;
	mad.lo.s32 	%r46, %r6, %r16, %r2;
	mul.f32 	%f174, %f161, 0f437F0000;
	cvt.rni.u32.f32 	%r47, %f174;
	shl.b32 	%r48, %r46, 2;
	cvt.s64.s32 	%rd34, %r48;
	add.s64 	%rd35, %rd1, %rd34;
	st.global.u8 	[%rd35], %r47;
	mul.f32 	%f175, %f165, 0f437F0000;
	cvt.rni.u32.f32 	%r49, %f175;
	st.global.u8 	[%rd35+1], %r49;
	mul.f32 	%f176, %f169, 0f437F0000;
	cvt.rni.u32.f32 	%r50, %f176;
	st.global.u8 	[%rd35+2], %r50;
	mul.f32 	%f177, %f173, 0f437F0000;
	cvt.rni.u32.f32 	%r51, %f177;
	st.global.u8 	[%rd35+3], %r51;
$L__BB2_8:
	ret;

}


// ===== COMPILED SASS (sm_100) =====

	.target	sm_100

	.elftype	@"ET_EXEC"


//--------------------- .note.nv.tkinfo           --------------------------
	.section	.note.nv.tkinfo,"",@"SHT_NOTE"
	.sectionflags	@"SHF_NOTE_NV_TKINFO"
	.tkinfo
        /*0018*/ 	.word	0x00000002
        /*0030*/ 	.string	""
        /*0030*/ 	.string	"ptxas"
        /*0030*/ 	.string	"Cuda compilation tools, release 13.0, V13.0.88"
        /*0030*/ 	.string	"Build cuda_13.0.r13.0/compiler.36424714_0"
        /*0030*/ 	.string	"-arch sm_100 -m 64 "



//--------------------- .note.nv.cuinfo           --------------------------
	.section	.note.nv.cuinfo,"",@"SHT_NOTE"
	.sectionflags	@"SHF_NOTE_NV_CUINFO"
        /*0018*/ 	.short	0x0002
        /*001a*/ 	.short	0x0064
        /*001c*/ 	.short	0x0082
	.zero		2


//--------------------- .nv.info                  --------------------------
	.section	.nv.info,"",@"SHT_CUDA_INFO"
	.align	4


	//----- nvinfo : EIATTR_REGCOUNT
	.align		4
        /*0000*/ 	.byte	0x04, 0x2f
        /*0002*/ 	.short	(.L_2 - .L_1)
	.align		4
.L_1:
        /*0004*/ 	.word	index@(_ZN6oscean17output_generation3gpu4cuda20tileGenerationKernelEPKfPhiiiiiiffffff)
        /*0008*/ 	.word	0x00000019


	//----- nvinfo : EIATTR_FRAME_SIZE
	.align		4
.L_2:
        /*000c*/ 	.byte	0x04, 0x11
        /*000e*/ 	.short	(.L_4 - .L_3)
	.align		4
.L_3:
        /*0010*/ 	.word	index@($__internal_6_$__cuda_sm3x_div_rn_noftz_f32_slowpath)
        /*0014*/ 	.word	0x00000000


	//----- nvinfo : EIATTR_FRAME_SIZE
	.align		4
.L_4:
        /*0018*/ 	.byte	0x04, 0x11
        /*001a*/ 	.short	(.L_6 - .L_5)
	.align		4
.L_5:
        /*001c*/ 	.word	index@($__internal_5_$__cuda_sm20_div_rn_f64_full)
        /*0020*/ 	.word	0x00000000


	//----- nvinfo : EIATTR_FRAME_SIZE
	.align		4
.L_6:
        /*0024*/ 	.byte	0x04, 0x11
        /*0026*/ 	.short	(.L_8 - .L_7)
	.align		4
.L_7:
        /*0028*/ 	.word	index@(_ZN6oscean17output_generation3gpu4cuda20tileGenerationKernelEPKfPhiiiiiiffffff)
        /*002c*/ 	.word	0x00000000


	//----- nvinfo : EIATTR_REGCOUNT
	.align		4
.L_8:
        /*0030*/ 	.byte	0x04, 0x2f
        /*0032*/ 	.short	(.L_10 - .L_9)
	.align		4
.L_9:
        /*0034*/ 	.word	index@(_ZN6oscean17output_generation3gpu4cuda32tileGenerationAntialiasingKernelEPKfPhiiiiiiffffffi)
        /*0038*/ 	.word	0x00000028


	//----- nvinfo : EIATTR_FRAME_SIZE
	.align		4
.L_10:
        /*003c*/ 	.byte	0x04, 0x11
        /*003e*/ 	.short	(.L_12 - .L_11)
	.align		4
.L_11:
        /*0040*/ 	.word	index@($__internal_4_$__cuda_sm3x_div_rn_noftz_f32_slowpath)
        /*0044*/ 	.word	0x00000000


	//----- nvinfo : EIATTR_FRAME_SIZE
	.align		4
.L_12:
        /*0048*/ 	.byte	0x04, 0x11
        /*004a*/ 	.short	(.L_14 - .L_13)
	.align		4
.L_13:
        /*004c*/ 	.word	index@($__internal_3_$__cuda_sm20_rcp_rn_f32_slowpath)
        /*0050*/ 	.word	0x00000000


	//----- nvinfo : EIATTR_FRAME_SIZE
	.align		4
.L_14:
        /*0054*/ 	.byte	0x04, 0x11
        /*0056*/ 	.short	(.L_16 - .L_15)
	.align		4
.L_15:
        /*0058*/ 	.word	index@($__internal_2_$__cuda_sm20_div_rn_f64_full)
        /*005c*/ 	.word	0x00000000


	//----- nvinfo : EIATTR_FRAME_SIZE
	.align		4
.L_16:
        /*0060*/ 	.byte	0x04, 0x11
        /*0062*/ 	.short	(.L_18 - .L_17)
	.align		4
.L_17:
        /*0064*/ 	.word	index@(_ZN6oscean17output_generation3gpu4cuda32tileGenerationAntialiasingKernelEPKfPhiiiiiiffffffi)
        /*0068*/ 	.word	0x00000000


	//----- nvinfo : EIATTR_REGCOUNT
	.align		4
.L_18:
        /*006c*/ 	.byte	0x04, 0x2f
        /*006e*/ 	.short	(.L_20 - .L_19)
	.align		4
.L_19:
        /*0070*/ 	.word	index@(_ZN6oscean17output_generation3gpu4cuda25batchTileGenerationKernelEPKfPPhPKiS8_iiiiffffffi)
        /*0074*/ 	.word	0x0000001b


	//----- nvinfo : EIATTR_FRAME_SIZE
	.align		4
.L_20:
        /*0078*/ 	.byte	0x04, 0x11
        /*007a*/ 	.short	(.L_22 - .L_21)
	.align		4
.L_21:
        /*007c*/ 	.word	index@($__internal_1_$__cuda_sm3x_div_rn_noftz_f32_slowpath)
        /*0080*/ 	.word	0x00000000


	//----- nvinfo : EIATTR_FRAME_SIZE
	.align		4
.L_22:
        /*0084*/ 	.byte	0x04, 0x11
        /*0086*/ 	.short	(.L_24 - .L_23)
	.align		4
.L_23:
        /*0088*/ 	.word	index@($__internal_0_$__cuda_sm20_div_rn_f64_full)
        /*008c*/ 	.word	0x00000000


	//----- nvinfo : EIATTR_FRAME_SIZE
	.align		4
.L_24:
        /*0090*/ 	.byte	0x04, 0x11
        /*0092*/ 	.short	(.L_26 - .L_25)
	.align		4
.L_25:
        /*0094*/ 	.word	index@(_ZN6oscean17output_generation3gpu4cuda25batchTileGenerationKernelEPKfPPhPKiS8_iiiiffffffi)
        /*0098*/ 	.word	0x00000000


	//----- nvinfo : EIATTR_MIN_STACK_SIZE
	.align		4
.L_26:
        /*009c*/ 	.byte	0x04, 0x12
        /*009e*/ 	.short	(.L_28 - .L_27)
	.align		4
.L_27:
        /*00a0*/ 	.word	index@(_ZN6oscean17output_generation3gpu4cuda25batchTileGenerationKernelEPKfPPhPKiS8_iiiiffffffi)
        /*00a4*/ 	.word	0x00000000


	//----- nvinfo : EIATTR_MIN_STACK_SIZE
	.align		4
.L_28:
        /*00a8*/ 	.byte	0x04, 0x12
        /*00aa*/ 	.short	(.L_30 - .L_29)
	.align		4
.L_29:
        /*00ac*/ 	.word	index@(_ZN6oscean17output_generation3gpu4cuda32tileGenerationAntialiasingKernelEPKfPhiiiiiiffffffi)
        /*00b0*/ 	.word	0x00000000


	//----- nvinfo : EIATTR_MIN_STACK_SIZE
	.align		4
.L_30:
        /*00b4*/ 	.byte	0x04, 0x12
        /*00b6*/ 	.short	(.L_32 - .L_31)
	.align		4
.L_31:
        /*00b8*/ 	.word	index@(_ZN6oscean17output_generation3gpu4cuda20tileGenerationKernelEPKfPhiiiiiiffffff)
        /*00bc*/ 	.word	0x00000000
.L_32:


//--------------------- .nv.compat                --------------------------
	.section	.nv.compat,"",@"SHT_CUDA_COMPAT_INFO"
	.align	4
        /*0000*/ 	.byte	0x02, 0x09, 0x00, 0x00, 0x02, 0x02, 0x01, 0x00, 0x02, 0x05, 0x05, 0x00, 0x03, 0x07, 0x01, 0x01
        /*0010*/ 	.byte	0x02, 0x03, 0x00, 0x00, 0x02, 0x06, 0x01, 0x00, 0x04, 0x0b, 0x08, 0x00, 0x01, 0x00, 0x00, 0x00
        /*0020*/ 	.byte	0x00, 0x00, 0x00, 0x00


//--------------------- .nv.info._ZN6oscean17output_generation3gpu4cuda25batchTileGenerationKernelEPKfPPhPKiS8_iiiiffffffi --------------------------
	.section	.nv.info._ZN6oscean17output_generation3gpu4cuda25batchTileGenerationKernelEPKfPPhPKiS8_iiiiffffffi,"",@"SHT_CUDA_INFO"
	.sectionflags	@""
	.align	4


	//----- nvinfo : EIATTR_CUDA_API_VERSION
	.align		4
        /*0000*/ 	.byte	0x04, 0x37
        /*0002*/ 	.short	(.L_34 - .L_33)
.L_33:
        /*0004*/ 	.word	0x00000082


	//----- nvinfo : EIATTR_KPARAM_INFO
	.align		4
.L_34:
        /*0008*/ 	.byte	0x04, 0x17
        /*000a*/ 	.short	(.L_36 - .L_35)
.L_35:
        /*000c*/ 	.word	0x00000000
        /*0010*/ 	.short	0x000e
        /*0012*/ 	.short	0x0048
        /*0014*/ 	.byte	0x00, 0xf0, 0x11, 0x00


	//----- nvinfo : EIATTR_KPARAM_INFO
	.align		4
.L_36:
        /*0018*/ 	.byte	0x04, 0x17
        /*001a*/ 	.short	(.L_38 - .L_37)
.L_37:
        /*001c*/ 	.word	0x00000000
        /*0020*/ 	.short	0x000d
        /*0022*/ 	.short	0x0044
        /*0024*/ 	.byte	0x00, 0xf0, 0x11, 0x00


	//----- nvinfo : EIATTR_KPARAM_INFO
	.align		4
.L_38:
        /*0028*/ 	.byte	0x04, 0x17
        /*002a*/ 	.short	(.L_40 - .L_39)
.L_39:
        /*002c*/ 	.word	0x00000000
        /*0030*/ 	.short	0x000c
        /*0032*/ 	.short	0x0040
        /*0034*/ 	.byte	0x00, 0xf0, 0x11, 0x00


	//----- nvinfo : EIATTR_KPARAM_INFO
	.align		4
.L_40:
        /*0038*/ 	.byte	0x04, 0x17
        /*003a*/ 	.short	(.L_42 - .L_41)
.L_41:
        /*003c*/ 	.word	0x00000000
        /*0040*/ 	.short	0x000b
        /*0042*/ 	.short	0x003c
        /*0044*/ 	.byte	0x00, 0xf0, 0x11, 0x00


	//----- nvinfo : EIATTR_KPARAM_INFO
	.align		4
.L_42:
        /*0048*/ 	.byte	0x04, 0x17
        /*004a*/ 	.short	(.L_44 - .L_43)
.L_43:
        /*004c*/ 	.word	0x00000000
        /*0050*/ 	.short	0x000a
        /*0052*/ 	.short	0x0038
        /*0054*/ 	.byte	0x00, 0xf0, 0x11, 0x00


	//----- nvinfo : EIATTR_KPARAM_INFO
	.align		4
.L_44:
        /*0058*/ 	.byte	0x04, 0x17
        /*005a*/ 	.short	(.L_46 - .L_45)
.L_45:
        /*005c*/ 	.word	0x00000000
        /*0060*/ 	.short	0x0009
        /*0062*/ 	.short	0x0034
        /*0064*/ 	.byte	0x00, 0xf0, 0x11, 0x00


	//----- nvinfo : EIATTR_KPARAM_INFO
	.align		4
.L_46:
        /*0068*/ 	.byte	0x04, 0x17
        /*006a*/ 	.short	(.L_48 - .L_47)
.L_47:
        /*006c*/ 	.word	0x00000000
        /*0070*/ 	.short	0x0008
        /*0072*/ 	.short	0x0030
        /*0074*/ 	.byte	0x00, 0xf0, 0x11, 0x00


	//----- nvinfo : EIATTR_KPARAM_INFO
	.align		4
.L_48:
        /*0078*/ 	.byte	0x04, 0x17
        /*007a*/ 	.short	(.L_50 - .L_49)
.L_49:
        /*007c*/ 	.word	0x00000000
        /*0080*/ 	.short	0x0007
        /*0082*/ 	.short	0x002c
        /*0084*/ 	.byte	0x00, 0xf0, 0x11, 0x00


	//----- nvinfo : EIATTR_KPARAM_INFO
	.align		4
.L_50:
        /*0088*/ 	.byte	0x04, 0x17
        /*008a*/ 	.short	(.L_52 - .L_51)
.L_51:
        /*008c*/ 	.word	0x00000000
        /*0090*/ 	.short	0x0006
        /*0092*/ 	.short	0x0028
        /*0094*/ 	.byte	0x00, 0xf0, 0x11, 0x00


	//----- nvinfo : EIATTR_KPARAM_INFO
	.align		4
.L_52:
        /*0098*/ 	.byte	0x04, 0x17
        /*009a*/ 	.short	(.L_54 - .L_53)
.L_53:
        /*009c*/ 	.word	0x00000000
        /*00a0*/ 	.short	0x0005
        /*00a2*/ 	.short	0x0024
        /*00a4*/ 	.byte	0x00, 0xf0, 0x11, 0x00


	//----- nvinfo : EIATTR_KPARAM_INFO
	.align		4
.L_54:
        /*00a8*/ 	.byte	0x04, 0x17
        /*00aa*/ 	.short	(.L_56 - .L_55)
.L_55:
        /*00ac*/ 	.word	0x00000000
        /*00b0*/ 	.short	0x0004
        /*00b2*/ 	.short	0x0020
        /*00b4*/ 	.byte	0x00, 0xf0, 0x11, 0x00


	//----- nvinfo : EIATTR_KPARAM_INFO
	.align		4
.L_56:
        /*00b8*/ 	.byte	0x04, 0x17
        /*00ba*/ 	.short	(.L_58 - .L_57)
.L_57:
        /*00bc*/ 	.word	0x00000000
        /*00c0*/ 	.short	0x0003
        /*00c2*/ 	.short	0x0018
        /*00c4*/ 	.byte	0x00, 0xf5, 0x21, 0x00


	//----- nvinfo : EIATTR_KPARAM_INFO
	.align		4
.L_58:
        /*00c8*/ 	.byte	0x04, 0x17
        /*00ca*/ 	.short	(.L_60 - .L_59)
.L_59:
        /*00cc*/ 	.word	0x00000000
        /*00d0*/ 	.short	0x0002
        /*00d2*/ 	.short	0x0010
        /*00d4*/ 	.byte	0x00, 0xf5, 0x21, 0x00


	//----- nvinfo : EIATTR_KPARAM_INFO
	.align		4
.L_60:
        /*00d8*/ 	.byte	0x04, 0x17
        /*00da*/ 	.short	(.L_62 - .L_61)
.L_61:
        /*00dc*/ 	.word	0x00000000
        /*00e0*/ 	.short	0x0001
        /*00e2*/ 	.short	0x0008
        /*00e4*/ 	.byte	0x00, 0xf5, 0x21, 0x00


	//----- nvinfo : EIATTR_KPARAM_INFO
	.align		4
.L_62:
        /*00e8*/ 	.byte	0x04, 0x17
        /*00ea*/ 	.short	(.L_64 - .L_63)
.L_63:
        /*00ec*/ 	.word	0x00000000
        /*00f0*/ 	.short	0x0000
        /*00f2*/ 	.short	0x0000
        /*00f4*/ 	.byte	0x00, 0xf5, 0x21, 0x00


	//----- nvinfo : EIATTR_SPARSE_MMA_MASK
	.align		4
.L_64:
        /*00f8*/ 	.byte	0x03, 0x50
        /*00fa*/ 	.short	0x0000


	//----- nvinfo : EIATTR_MAXREG_COUNT
	.align		4
        /*00fc*/ 	.byte	0x03, 0x1b
        /*00fe*/ 	.short	0x00ff


	//----- nvinfo : EIATTR_MERCURY_ISA_VERSION
	.align		4
        /*0100*/ 	.byte	0x03, 0x5f
        /*0102*/ 	.short	0x0101


	//----- nvinfo : EIATTR_VRC_CTA_INIT_COUNT
	.align		4
        /*0104*/ 	.byte	0x02, 0x4a
	.zero		1
	.zero		1


	//----- nvinfo : EIATTR_EXIT_INSTR_OFFSETS
	.align		4
        /*0108*/ 	.byte	0x04, 0x1c
        /*010a*/ 	.short	(.L_66 - .L_65)


	//   ....[0]....
.L_65:
        /*010c*/ 	.word	0x00000040


	//   ....[1]....
        /*0110*/ 	.word	0x00000100


	//   ....[2]....
        /*0114*/ 	.word	0x000012b0


	//   ....[3]....
        /*0118*/ 	.word	0x00001640


	//----- nvinfo : EIATTR_CRS_STACK_SIZE
	.align		4
.L_66:
        /*011c*/ 	.byte	0x04, 0x1e
        /*011e*/ 	.short	(.L_68 - .L_67)
.L_67:
        /*0120*/ 	.word	0x00000000


	//----- nvinfo : EIATTR_CBANK_PARAM_SIZE
	.align		4
.L_68:
        /*0124*/ 	.byte	0x03, 0x19
        /*0126*/ 	.short	0x004c


	//----- nvinfo : EIATTR_PARAM_CBANK
	.align		4
        /*0128*/ 	.byte	0x04, 0x0a
        /*012a*/ 	.short	(.L_70 - .L_69)
	.align		4
.L_69:
        /*012c*/ 	.word	index@(.nv.constant0._ZN6oscean17output_generation3gpu4cuda25batchTileGenerationKernelEPKfPPhPKiS8_iiiiffffffi)
        /*0130*/ 	.short	0x0380
        /*0132*/ 	.short	0x004c


	//----- nvinfo : EIATTR_SW_WAR
	.align		4
.L_70:
        /*0134*/ 	.byte	0x04, 0x36
        /*0136*/ 	.short	(.L_72 - .L_71)
.L_71:
        /*0138*/ 	.word	0x00000008
.L_72:


//--------------------- .nv.info._ZN6oscean17output_generation3gpu4cuda32tileGenerationAntialiasingKernelEPKfPhiiiiiiffffffi --------------------------
	.section	.nv.info._ZN6oscean17output_generation3gpu4cuda32tileGenerationAntialiasingKernelEPKfPhiiiiiiffffffi,"",@"SHT_CUDA_INFO"
	.sectionflags	@""
	.align	4


	//----- nvinfo : EIATTR_CUDA_API_VERSION
	.align		4
        /*0000*/ 	.byte	0x04, 0x37
        /*0002*/ 	.short	(.L_74 - .L_73)
.L_73:
        /*0004*/ 	.word	0x00000082


	//----- nvinfo : EIATTR_KPARAM_INFO
	.align		4
.L_74:
        /*0008*/ 	.byte	0x04, 0x17
        /*000a*/ 	.short	(.L_76 - .L_75)
.L_75:
        /*000c*/ 	.word	0x00000000
        /*0010*/ 	.short	0x000e
        /*0012*/ 	.short	0x0040
        /*0014*/ 	.byte	0x00, 0xf0, 0x11, 0x00


	//----- nvinfo : EIATTR_KPARAM_INFO
	.align		4
.L_76:
        /*0018*/ 	.byte	0x04, 0x17
        /*001a*/ 	.short	(.L_78 - .L_77)
.L_77:
        /*001c*/ 	.word	0x00000000
        /*0020*/ 	.short	0x000d
        /*0022*/ 	.short	0x003c
        /*0024*/ 	.byte	0x00, 0xf0, 0x11, 0x00


	//----- nvinfo : EIATTR_KPARAM_INFO
	.align		4
.L_78:
        /*0028*/ 	.byte	0x04, 0x17
        /*002a*/ 	.short	(.L_80 - .L_79)
.L_79:
        /*002c*/ 	.word	0x00000000
        /*0030*/ 	.short	0x000c
        /*0032*/ 	.short	0x0038
        /*0034*/ 	.byte	0x00, 0xf0, 0x11, 0x00


	//----- nvinfo : EIATTR_KPARAM_INFO
	.align		4
.L_80:
        /*0038*/ 	.byte	0x04, 0x17
        /*003a*/ 	.short	(.L_82 - .L_81)
.L_81:
        /*003c*/ 	.word	0x00000000
        /*0040*/ 	.short	0x000b
        /*0042*/ 	.short	0x0034
        /*0044*/ 	.byte	0x00, 0xf0, 0x11, 0x00


	//----- nvinfo : EIATTR_KPARAM_INFO
	.align		4
.L_82:
        /*0048*/ 	.byte	0x04, 0x17
        /*004a*/ 	.short	(.L_84 - .L_83)
.L_83:
        /*004c*/ 	.word	0x00000000
        /*0050*/ 	.short	0x000a
        /*0052*/ 	.short	0x0030
        /*0054*/ 	.byte	0x00, 0xf0, 0x11, 0x00


	//----- nvinfo : EIATTR_KPARAM_INFO
	.align		4
.L_84:
        /*0058*/ 	.byte	0x04, 0x17
        /*005a*/ 	.short	(.L_86 - .L_85)
.L_85:
        /*005c*/ 	.word	0x00000000
        /*0060*/ 	.short	0x0009
        /*0062*/ 	.short	0x002c
        /*0064*/ 	.byte	0x00, 0xf0, 0x11, 0x00


	//----- nvinfo : EIATTR_KPARAM_INFO
	.align		4
.L_86:
        /*0068*/ 	.byte	0x04, 0x17
        /*006a*/ 	.short	(.L_88 - .L_87)
.L_87:
        /*006c*/ 	.word	0x00000000
        /*0070*/ 	.short	0x0008
        /*0072*/ 	.short	0x0028
        /*0074*/ 	.byte	0x00, 0xf0, 0x11, 0x00


	//----- nvinfo : EIATTR_KPARAM_INFO
	.align		4
.L_88:
        /*0078*/ 	.byte	0x04, 0x17
        /*007a*/ 	.short	(.L_90 - .L_89)
.L_89:
        /*007c*/ 	.word	0x00000000
        /*0080*/ 	.short	0x0007
        /*0082*/ 	.short	0x0024
        /*0084*/ 	.byte	0x00, 0xf0, 0x11, 0x00


	//----- nvinfo : EIATTR_KPARAM_INFO
	.align		4
.L_90:
        /*0088*/ 	.byte	0x04, 0x17
        /*008a*/ 	.short	(.L_92 - .L_91)
.L_91:
        /*008c*/ 	.word	0x00000000
        /*0090*/ 	.short	0x0006
        /*0092*/ 	.short	0x0020
        /*0094*/ 	.byte	0x00, 0xf0, 0x11, 0x00


	//----- nvinfo : EIATTR_KPARAM_INFO
	.align		4
.L_92:
        /*0098*/ 	.byte	0x04, 0x17
        /*009a*/ 	.short	(.L_94 - .L_93)
.L_93:
        /*009c*/ 	.word	0x00000000
        /*00a0*/ 	.short	0x0005
        /*00a2*/ 	.short	0x001c
        /*00a4*/ 	.byte	0x00, 0xf0, 0x11, 0x00


	//----- nvinfo : EIATTR_KPARAM_INFO
	.align		4
.L_94:
        /*00a8*/ 	.byte	0x04, 0x17
        /*00aa*/ 	.short	(.L_96 - .L_95)
.L_95:
        /*00ac*/ 	.word	0x00000000
        /*00b0*/ 	.short	0x0004
        /*00b2*/ 	.short	0x0018
        /*00b4*/ 	.byte	0x00, 0xf0, 0x11, 0x00


	//----- nvinfo : EIATTR_KPARAM_INFO
	.align		4
.L_96:
        /*00b8*/ 	.byte	0x04, 0x17
        /*00ba*/ 	.short	(.L_98 - .L_97)
.L_97:
        /*00bc*/ 	.word	0x00000000
        /*00c0*/ 	.short	0x0003
        /*00c2*/ 	.short	0x0014
        /*00c4*/ 	.byte	0x00, 0xf0, 0x11, 0x00


	//----- nvinfo : EIATTR_KPARAM_INFO
	.align		4
.L_98:
        /*00c8*/ 	.byte	0x04, 0x17
        /*00ca*/ 	.short	(.L_100 - .L_99)
.L_99:
        /*00cc*/ 	.word	0x00000000
        /*00d0*/ 	.short	0x0002
        /*00d2*/ 	.short	0x0010
        /*00d4*/ 	.byte	0x00, 0xf0, 0x11, 0x00


	//----- nvinfo : EIATTR_KPARAM_INFO
	.align		4
.L_100:
        /*00d8*/ 	.byte	0x04, 0x17
        /*00da*/ 	.short	(.L_102 - .L_101)
.L_101:
        /*00dc*/ 	.word	0x00000000
        /*00e0*/ 	.short	0x0001
        /*00e2*/ 	.short	0x0008
        /*00e4*/ 	.byte	0x00, 0xf5, 0x21, 0x00


	//----- nvinfo : EIATTR_KPARAM_INFO
	.align		4
.L_102:
        /*00e8*/ 	.byte	0x04, 0x17
        /*00ea*/ 	.short	(.L_104 - .L_103)
.L_103:
        /*00ec*/ 	.word	0x00000000
        /*00f0*/ 	.short	0x0000
        /*00f2*/ 	.short	0x0000
        /*00f4*/ 	.byte	0x00, 0xf5, 0x21, 0x00


	//----- nvinfo : EIATTR_SPARSE_MMA_MASK
	.align		4
.L_104:
        /*00f8*/ 	.byte	0x03, 0x50
        /*00fa*/ 	.short	0x0000


	//----- nvinfo : EIATTR_MAXREG_COUNT
	.align		4
        /*00fc*/ 	.byte	0x03, 0x1b
        /*00fe*/ 	.short	0x00ff


	//----- nvinfo : EIATTR_MERCURY_ISA_VERSION
	.align		4
        /*0100*/ 	.byte	0x03, 0x5f
        /*0102*/ 	.short	0x0101


	//----- nvinfo : EIATTR_VRC_CTA_INIT_COUNT
	.align		4
        /*0104*/ 	.byte	0x02, 0x4a
	.zero		1
	.zero		1


	//----- nvinfo : EIATTR_EXIT_INSTR_OFFSETS
	.align		4
        /*0108*/ 	.byte	0x04, 0x1c
        /*010a*/ 	.short	(.L_106 - .L_105)


	//   ....[0]....
.L_105:
        /*010c*/ 	.word	0x000000c0


	//   ....[1]....
        /*0110*/ 	.word	0x00001900


	//----- nvinfo : EIATTR_CRS_STACK_SIZE
	.align		4
.L_106:
        /*0114*/ 	.byte	0x04, 0x1e
        /*0116*/ 	.short	(.L_108 - .L_107)
.L_107:
        /*0118*/ 	.word	0x00000000


	//----- nvinfo : EIATTR_CBANK_PARAM_SIZE
	.align		4
.L_108:
        /*011c*/ 	.byte	0x03, 0x19
        /*011e*/ 	.short	0x0044


	//----- nvinfo : EIATTR_PARAM_CBANK
	.align		4
        /*0120*/ 	.byte	0x04, 0x0a
        /*0122*/ 	.short	(.L_110 - .L_109)
	.align		4
.L_109:
        /*0124*/ 	.word	index@(.nv.constant0._ZN6oscean17output_generation3gpu4cuda32tileGenerationAntialiasingKernelEPKfPhiiiiiiffffffi)
        /*0128*/ 	.short	0x0380
        /*012a*/ 	.short	0x0044


	//----- nvinfo : EIATTR_SW_WAR
	.align		4
.L_110:
        /*012c*/ 	.byte	0x04, 0x36
        /*012e*/ 	.short	(.L_112 - .L_111)
.L_111:
        /*0130*/ 	.word	0x00000008
.L_112:


//--------------------- .nv.info._ZN6oscean17output_generation3gpu4cuda20tileGenerationKernelEPKfPhiiiiiiffffff --------------------------
	.section	.nv.info._ZN6oscean17output_generation3gpu4cuda20tileGenerationKernelEPKfPhiiiiiiffffff,"",@"SHT_CUDA_INFO"
	.sectionflags	@""
	.align	4


	//----- nvinfo : EIATTR_CUDA_API_VERSION
	.align		4
        /*0000*/ 	.byte	0x04, 0x37
        /*0002*/ 	.short	(.L_114 - .L_113)
.L_113:
        /*0004*/ 	.word	0x00000082


	//----- nvinfo : EIATTR_KPARAM_INFO
	.align		4
.L_114:
        /*0008*/ 	.byte	0x04, 0x17
        /*000a*/ 	.short	(.L_116 - .L_115)
.L_115:
        /*000c*/ 	.word	0x00000000
        /*0010*/ 	.short	0x000d
        /*0012*/ 	.short	0x003c
        /*0014*/ 	.byte	0x00, 0xf0, 0x11, 0x00


	//----- nvinfo : EIATTR_KPARAM_INFO
	.align		4
.L_116:
        /*0018*/ 	.byte	0x04, 0x17
        /*001a*/ 	.short	(.L_118 - .L_117)
.L_117:
        /*001c*/ 	.word	0x00000000
        /*0020*/ 	.short	0x000c
        /*0022*/ 	.short	0x0038
        /*0024*/ 	.byte	0x00, 0xf0, 0x11, 0x00


	//----- nvinfo : EIATTR_KPARAM_INFO
	.align		4
.L_118:
        /*0028*/ 	.byte	0x04, 0x17
        /*002a*/ 	.short	(.L_120 - .L_119)
.L_119:
        /*002c*/ 	.word	0x00000000
        /*0030*/ 	.short	0x000b
        /*0032*/ 	.short	0x0034
        /*0034*/ 	.byte	0x00, 0xf0, 0x11, 0x00


	//----- nvinfo : EIATTR_KPARAM_INFO
	.align		4
.L_120:
        /*0038*/ 	.byte	0x04, 0x17
        /*003a*/ 	.short	(.L_122 - .L_121)
.L_121:
        /*003c*/ 	.word	0x00000000
        /*0040*/ 	.short	0x000a
        /*0042*/ 	.short	0x0030
        /*0044*/ 	.byte	0x00, 0xf0, 0x11, 0x00


	//----- nvinfo : EIATTR_KPARAM_INFO
	.align		4
.L_122:
        /*0048*/ 	.byte	0x04, 0x17
        /*004a*/ 	.short	(.L_124 - .L_123)
.L_123:
        /*004c*/ 	.word	0x00000000
        /*0050*/ 	.short	0x0009
        /*0052*/ 	.short	0x002c
        /*0054*/ 	.byte	0x00, 0xf0, 0x11, 0x00


	//----- nvinfo : EIATTR_KPARAM_INFO
	.align		4
.L_124:
        /*0058*/ 	.byte	0x04, 0x17
        /*005a*/ 	.short	(.L_126 - .L_125)
.L_125:
        /*005c*/ 	.word	0x00000000
        /*0060*/ 	.short	0x0008
        /*0062*/ 	.short	0x0028
        /*0064*/ 	.byte	0x00, 0xf0, 0x11, 0x00


	//----- nvinfo : EIATTR_KPARAM_INFO
	.align		4
.L_126:
        /*0068*/ 	.byte	0x04, 0x17
        /*006a*/ 	.short	(.L_128 - .L_127)
.L_127:
        /*006c*/ 	.word	0x00000000
        /*0070*/ 	.short	0x0007
        /*0072*/ 	.short	0x0024
        /*0074*/ 	.byte	0x00, 0xf0, 0x11, 0x00


	//----- nvinfo : EIATTR_KPARAM_INFO
	.align		4
.L_128:
        /*0078*/ 	.byte	0x04, 0x17
        /*007a*/ 	.short	(.L_130 - .L_129)
.L_129:
        /*007c*/ 	.word	0x00000000
        /*0080*/ 	.short	0x0006
        /*0082*/ 	.short	0x0020
        /*0084*/ 	.byte	0x00, 0xf0, 0x11, 0x00


	//----- nvinfo : EIATTR_KPARAM_INFO
	.align		4
.L_130:
        /*0088*/ 	.byte	0x04, 0x17
        /*008a*/ 	.short	(.L_132 - .L_131)
.L_131:
        /*008c*/ 	.word	0x00000000
        /*0090*/ 	.short	0x0005
        /*0092*/ 	.short	0x001c
        /*0094*/ 	.byte	0x00, 0xf0, 0x11, 0x00


	//----- nvinfo : EIATTR_KPARAM_INFO
	.align		4
.L_132:
        /*0098*/ 	.byte	0x04, 0x17
        /*009a*/ 	.short	(.L_134 - .L_133)
.L_133:
        /*009c*/ 	.word	0x00000000
        /*00a0*/ 	.short	0x0004
        /*00a2*/ 	.short	0x0018
        /*00a4*/ 	.byte	0x00, 0xf0, 0x11, 0x00


	//----- nvinfo : EIATTR_KPARAM_INFO
	.align		4
.L_134:
        /*00a8*/ 	.byte	0x04, 0x17
        /*00aa*/ 	.short	(.L_136 - .L_135)
.L_135:
        /*00ac*/ 	.word	0x00000000
        /*00b0*/ 	.short	0x0003
        /*00b2*/ 	.short	0x0014
        /*00b4*/ 	.byte	0x00, 0xf0, 0x11, 0x00


	//----- nvinfo : EIATTR_KPARAM_INFO
	.align		4
.L_136:
        /*00b8*/ 	.byte	0x04, 0x17
        /*00ba*/ 	.short	(.L_138 - .L_137)
.L_137:
        /*00bc*/ 	.word	0x00000000
        /*00c0*/ 	.short	0x0002
        /*00c2*/ 	.short	0x0010
        /*00c4*/ 	.byte	0x00, 0xf0, 0x11, 0x00


	//----- nvinfo : EIATTR_KPARAM_INFO
	.align		4
.L_138:
        /*00c8*/ 	.byte	0x04, 0x17
        /*00ca*/ 	.short	(.L_140 - .L_139)
.L_139:
        /*00cc*/ 	.word	0x00000000
        /*00d0*/ 	.short	0x0001
        /*00d2*/ 	.short	0x0008
        /*00d4*/ 	.byte	0x00, 0xf5, 0x21, 0x00


	//----- nvinfo : EIATTR_KPARAM_INFO
	.align		4
.L_140:
        /*00d8*/ 	.byte	0x04, 0x17
        /*00da*/ 	.short	(.L_142 - .L_141)
.L_141:
        /*00dc*/ 	.word	0x00000000
        /*00e0*/ 	.short	0x0000
        /*00e2*/ 	.short	0x0000
        /*00e4*/ 	.byte	0x00, 0xf5, 0x21, 0x00


	//----- nvinfo : EIATTR_SPARSE_MMA_MASK
	.align		4
.L_142:
        /*00e8*/ 	.byte	0x03, 0x50
        /*00ea*/ 	.short	0x0000


	//----- nvinfo : EIATTR_MAXREG_COUNT
	.align		4
        /*00ec*/ 	.byte	0x03, 0x1b
        /*00ee*/ 	.short	0x00ff


	//----- nvinfo : EIATTR_MERCURY_ISA_VERSION
	.align		4
        /*00f0*/ 	.byte	0x03, 0x5f
        /*00f2*/ 	.short	0x0101


	//----- nvinfo : EIATTR_VRC_CTA_INIT_COUNT
	.align		4
        /*00f4*/ 	.byte	0x02, 0x4a
	.zero		1
	.zero		1


	//----- nvinfo : EIATTR_EXIT_INSTR_OFFSETS
	.align		4
        /*00f8*/ 	.byte	0x04, 0x1c
        /*00fa*/ 	.short	(.L_144 - .L_143)


	//   ....[0]....
.L_143:
        /*00fc*/ 	.word	0x000000c0


	//   ....[1]....
        /*0100*/ 	.word	0x00001210


	//   ....[2]....
        /*0104*/ 	.word	0x000015b0


	//----- nvinfo : EIATTR_CRS_STACK_SIZE
	.align		4
.L_144:
        /*0108*/ 	.byte	0x04, 0x1e
        /*010a*/ 	.short	(.L_146 - .L_145)
.L_145:
        /*010c*/ 	.word	0x00000000


	//----- nvinfo : EIATTR_CBANK_PARAM_SIZE
	.align		4
.L_146:
        /*0110*/ 	.byte	0x03, 0x19
        /*0112*/ 	.short	0x0040


	//----- nvinfo : EIATTR_PARAM_CBANK
	.align		4
        /*0114*/ 	.byte	0x04, 0x0a
        /*0116*/ 	.short	(.L_148 - .L_147)
	.align		4
.L_147:
        /*0118*/ 	.word	index@(.nv.constant0._ZN6oscean17output_generation3gpu4cuda20tileGenerationKernelEPKfPhiiiiiiffffff)
        /*011c*/ 	.short	0x0380
        /*011e*/ 	.short	0x0040


	//----- nvinfo : EIATTR_SW_WAR
	.align		4
.L_148:
        /*0120*/ 	.byte	0x04, 0x36
        /*0122*/ 	.short	(.L_150 - .L_149)
.L_149:
        /*0124*/ 	.word	0x00000008
.L_150:


//--------------------- .nv.callgraph             --------------------------
	.section	.nv.callgraph,"",@"SHT_CUDA_CALLGRAPH"
	.align	4
	.sectionentsize	8
	.align		4
        /*0000*/ 	.word	0x00000000
	.align		4
        /*0004*/ 	.word	0xffffffff
	.align		4
        /*0008*/ 	.word	0x00000000
	.align		4
        /*000c*/ 	.word	0xfffffffe
	.align		4
        /*0010*/ 	.word	0x00000000
	.align		4
        /*0014*/ 	.word	0xfffffffd
	.align		4
        /*0018*/ 	.word	0x00000000
	.align		4
        /*001c*/ 	.word	0xfffffffc


//--------------------- .nv.constant3             --------------------------
	.section	.nv.constant3,"a",@progbits
	.align	4
.nv.constant3:
	.type		_ZN6oscean17output_generation3gpu4cuda10d_colorLUTE,@object
	.size		_ZN6oscean17output_generation3gpu4cuda10d_colorLUTE,(.L_0 - _ZN6oscean17output_generation3gpu4cuda10d_colorLUTE)
_ZN6oscean17output_generation3gpu4cuda10d_colorLUTE:
	.zero		4096
.L_0:


//--------------------- .text._ZN6oscean17output_generation3gpu4cuda25batchTileGenerationKernelEPKfPPhPKiS8_iiiiffffffi --------------------------
	.section	.text._ZN6oscean17output_generation3gpu4cuda25batchTileGenerationKernelEPKfPPhPKiS8_iiiiffffffi,"ax",@progbits
	.align	128
        .global         _ZN6oscean17output_generation3gpu4cuda25batchTileGenerationKernelEPKfPPhPKiS8_iiiiffffffi
        .type           _ZN6oscean17output_generation3gpu4cuda25batchTileGenerationKernelEPKfPPhPKiS8_iiiiffffffi,@function
        .size           _ZN6oscean17output_generation3gpu4cuda25batchTileGenerationKernelEPKfPPhPKiS8_iiiiffffffi,(.L_x_113 - _ZN6oscean17output_generation3gpu4cuda25batchTileGenerationKernelEPKfPPhPKiS8_iiiiffffffi)
        .other          _ZN6oscean17output_generation3gpu4cuda25batchTileGenerationKernelEPKfPPhPKiS8_iiiiffffffi,@"STO_CUDA_ENTRY STV_DEFAULT"
_ZN6oscean17output_generation3gpu4cuda25batchTileGenerationKernelEPKfPPhPKiS8_iiiiffffffi:
.text._ZN6oscean17output_generation3gpu4cuda25batchTileGenerationKernelEPKfPPhPKiS8_iiiiffffffi:
[----:B------:R-:W-:Y:S01]  /*0000*/  LDC R1, c[0x0][0x37c] ;  /* 0x0000df00ff017b82 */ /* 0x000fe20000000800 */
[----:B------:R-:W0:Y:S01]  /*0010*/  S2R R9, SR_CTAID.Z ;  /* 0x0000000000097919 */ /* 0x000e220000002700 */
[----:B------:R-:W0:Y:S02]  /*0020*/  LDCU UR4, c[0x0][0x3c8] ;  /* 0x00007900ff0477ac */ /* 0x000e240008000800 */
[----:B0-----:R-:W-:-:S13]  /*0030*/  ISETP.GE.AND P0, PT, R9, UR4, PT ;  /* 0x0000000409007c0c */ /* 0x001fda000bf06270 */
[----:B------:R-:W-:Y:S05]  /*0040*/  @P0 EXIT ;  /* 0x000000000000094d */ /* 0x000fea0003800000 */
[----:B------:R-:W0:Y:S01]  /*0050*/  S2R R0, SR_TID.X ;  /* 0x0000000000007919 */ /* 0x000e220000002100 */
[----:B------:R-:W0:Y:S01]  /*0060*/  LDC R7, c[0x0][0x360] ;  /* 0x0000d800ff077b82 */ /* 0x000e220000000800 */
[----:B------:R-:W1:Y:S01]  /*0070*/  LDCU UR6, c[0x0][0x3a4] ;  /* 0x00007480ff0677ac */ /* 0x000e620008000800 */
[----:B------:R-:W2:Y:S06]  /*0080*/  S2R R3, SR_TID.Y ;  /* 0x0000000000037919 */ /* 0x000eac0000002200 */
[----:B------:R-:W0:Y:S08]  /*0090*/  S2UR UR4, SR_CTAID.X ;  /* 0x00000000000479c3 */ /* 0x000e300000002500 */
[----:B------:R-:W2:Y:S08]  /*00a0*/  S2UR UR5, SR_CTAID.Y ;  /* 0x00000000000579c3 */ /* 0x000eb00000002600 */
[----:B------:R-:W2:Y:S01]  /*00b0*/  LDC R6, c[0x0][0x364] ;  /* 0x0000d900ff067b82 */ /* 0x000ea20000000800 */
[----:B0-----:R-:W-:-:S02]  /*00c0*/  IMAD R7, R7, UR4, R0 ;  /* 0x0000000407077c24 */ /* 0x001fc4000f8e0200 */
[----:B--2---:R-:W-:-:S05]  /*00d0*/  IMAD R6, R6, UR5, R3 ;  /* 0x0000000506067c24 */ /* 0x004fca000f8e0203 */
[----:B------:R-:W-:-:S04]  /*00e0*/  VIMNMX R0, PT, PT, R7, R6, !PT ;  /* 0x0000000607007248 */ /* 0x000fc80007fe0100 */
[----:B-1----:R-:W-:-:S13]  /*00f0*/  ISETP.GE.AND P0, PT, R0, UR6, PT ;  /* 0x0000000600007c0c */ /* 0x002fda000bf06270 */
[----:B------:R-:W-:Y:S05]  /*0100*/  @P0 EXIT ;  /* 0x000000000000094d */ /* 0x000fea0003800000 */
[----:B------:R-:W0:Y:S01]  /*0110*/  LDC.64 R2, c[0x0][0x390] ;  /* 0x0000e400ff027b82 */ /* 0x000e220000000a00 */
[----:B------:R-:W1:Y:S07]  /*0120*/  LDCU.64 UR4, c[0x0][0x358] ;  /* 0x00006b00ff0477ac */ /* 0x000e6e0008000a00 */
[----:B------:R-:W2:Y:S08]  /*0130*/  LDC.64 R4, c[0x0][0x388] ;  /* 0x0000e200ff047b82 */ /* 0x000eb00000000a00 */
[----:B------:R-:W3:Y:S01]  /*0140*/  LDC.64 R12, c[0x0][0x398] ;  /* 0x0000e600ff0c7b82 */ /* 0x000ee20000000a00 */
[----:B0-----:R-:W-:-:S06]  /*0150*/  IMAD.WIDE.U32 R2, R9, 0x4, R2 ;  /* 0x0000000409027825 */ /* 0x001fcc00078e0002 */
[----:B-1----:R-:W5:Y:S01]  /*0160*/  LDG.E R3, desc[UR4][R2.64] ;  /* 0x0000000402037981 */ /* 0x002f62000c1e1900 */
[----:B--2---:R-:W-:-:S06]  /*0170*/  IMAD.WIDE.U32 R4, R9, 0x8, R4 ;  /* 0x0000000809047825 */ /* 0x004fcc00078e0004 */
[----:B------:R-:W5:Y:S01]  /*0180*/  LDG.E.64 R4, desc[UR4][R4.64] ;  /* 0x0000000404047981 */ /* 0x000f62000c1e1b00 */
[----:B------:R-:W-:Y:S01]  /*0190*/  I2FP.F32.U32 R11, UR6 ;  /* 0x00000006000b7c45 */ /* 0x000fe20008201000 */
[----:B------:R-:W0:Y:S01]  /*01a0*/  LDCU UR6, c[0x0][0x3a0] ;  /* 0x00007400ff0677ac */ /* 0x000e220008000800 */
[----:B------:R-:W-:Y:S01]  /*01b0*/  I2FP.F32.S32 R0, R7 ;  /* 0x0000000700007245 */ /* 0x000fe20000201400 */
[----:B---3--:R-:W-:Y:S01]  /*01c0*/  IMAD.WIDE.U32 R12, R9, 0x4, R12 ;  /* 0x00000004090c7825 */ /* 0x008fe200078e000c */
[----:B------:R-:W1:Y:S04]  /*01d0*/  MUFU.RCP R10, R11 ;  /* 0x0000000b000a7308 */ /* 0x000e680000001000 */
[----:B------:R2:W5:Y:S04]  /*01e0*/  LDG.E R8, desc[UR4][R12.64] ;  /* 0x000000040c087981 */ /* 0x000568000c1e1900 */
[----:B------:R3:W4:Y:S01]  /*01f0*/  FCHK P0, R0, R11 ;  /* 0x0000000b00007302 */ /* 0x0007220000000000 */
[----:B0-----:R-:W-:Y:S01]  /*0200*/  UISETP.NE.AND UP0, UPT, UR6, URZ, UPT ;  /* 0x000000ff0600728c */ /* 0x001fe2000bf05270 */
[----:B-1----:R-:W-:-:S04]  /*0210*/  FFMA R9, -R11, R10, 1 ;  /* 0x3f8000000b097423 */ /* 0x002fc8000000010a */
[----:B------:R-:W-:Y:S01]  /*0220*/  FFMA R9, R10, R9, R10 ;  /* 0x000000090a097223 */ /* 0x000fe2000000000a */
[----:B--2---:R-:W-:-:S03]  /*0230*/  HFMA2 R13, -RZ, RZ, 1.875, 0 ;  /* 0x3f800000ff0d7431 */ /* 0x004fc600000001ff */
[----:B------:R-:W-:-:S04]  /*0240*/  FFMA R10, R0, R9, RZ ;  /* 0x00000009000a7223 */ /* 0x000fc800000000ff */
[----:B------:R-:W-:Y:S01]  /*0250*/  FFMA R12, -R11, R10, R0 ;  /* 0x0000000a0b0c7223 */ /* 0x000fe20000000100 */
[----:B---34-:R-:W-:Y:S06]  /*0260*/  BRA.U !UP0, `(.L_x_0) ;  /* 0x0000000108847547 */ /* 0x018fec000b800000 */
[----:B------:R-:W-:-:S04]  /*0270*/  FFMA R2, RZ, 1.4426950216293334961, RZ ;  /* 0x3fb8aa3bff027823 */ /* 0x000fc800000000ff */
[----:B------:R-:W-:-:S04]  /*0280*/  FADD R2, RZ, R2 ;  /* 0x00000002ff027221 */ /* 0x000fc80000000000 */
[----:B------:R-:W-:-:S04]  /*0290*/  FFMA R2, RZ, RZ, R2 ;  /* 0x000000ffff027223 */ /* 0x000fc80000000002 */
[----:B------:R-:W-:Y:S01]  /*02a0*/  FFMA R14, RZ, RZ, R2 ;  /* 0x000000ffff0e7223 */ /* 0x000fe20000000002 */
[----:B------:R-:W-:-:S03]  /*02b0*/  I2FP.F32.S32 R2, UR6 ;  /* 0x0000000600027c45 */ /* 0x000fc60008201400 */
[----:B------:R-:W-:Y:S01]  /*02c0*/  FADD R15, R14, 1 ;  /* 0x3f8000000e0f7421 */ /* 0x000fe20000000000 */
[----:B------:R-:W-:-:S03]  /*02d0*/  FSETP.NAN.AND P3, PT, |R2|, |R2|, PT ;  /* 0x400000020200720b */ /* 0x000fc60003f68200 */
[----:B------:R-:W-:Y:S01]  /*02e0*/  FMUL R13, R2, R15 ;  /* 0x0000000f020d7220 */ /* 0x000fe20000400000 */
[----:B------:R-:W-:-:S03]  /*02f0*/  FADD R17, R15, -1 ;  /* 0xbf8000000f117421 */ /* 0x000fc60000000000 */
[----:B------:R-:W0:Y:S01]  /*0300*/  FRND R16, R13 ;  /* 0x0000000d00107307 */ /* 0x000e220000201000 */
[----:B------:R-:W-:Y:S01]  /*0310*/  FADD R14, R14, -R17 ;  /* 0x800000110e0e7221 */ /* 0x000fe20000000000 */
[C---:B------:R-:W-:Y:S01]  /*0320*/  FFMA R15, R2.reuse, R15, -R13 ;  /* 0x0000000f020f7223 */ /* 0x040fe2000000080d */
[----:B------:R-:W-:Y:S01]  /*0330*/  IMAD.MOV.U32 R17, RZ, RZ, 0x391fcb8e ;  /* 0x391fcb8eff117424 */ /* 0x000fe200078e00ff */
[C---:B------:R-:W-:Y:S02]  /*0340*/  FSETP.GT.AND P1, PT, |R13|.reuse, 152, PT ;  /* 0x431800000d00780b */ /* 0x040fe40003f24200 */
[----:B------:R-:W-:Y:S02]  /*0350*/  FFMA R15, R2, R14, R15 ;  /* 0x0000000e020f7223 */ /* 0x000fe4000000000f */
[----:B------:R-:W1:Y:S01]  /*0360*/  F2I.NTZ R18, R13 ;  /* 0x0000000d00127305 */ /* 0x000e620000203100 */
[----:B0-----:R-:W-:Y:S01]  /*0370*/  FADD R14, R13, -R16 ;  /* 0x800000100d0e7221 */ /* 0x001fe20000000000 */
[----:B------:R-:W-:-:S03]  /*0380*/  FSETP.GT.AND P2, PT, R16, RZ, PT ;  /* 0x000000ff1000720b */ /* 0x000fc60003f44000 */
[----:B------:R-:W-:-:S04]  /*0390*/  FADD R14, R14, R15 ;  /* 0x0000000f0e0e7221 */ /* 0x000fc80000000000 */
[----:B------:R-:W-:-:S04]  /*03a0*/  FFMA R15, R14, R17, 0.0013391353422775864601 ;  /* 0x3aaf85ed0e0f7423 */ /* 0x000fc80000000011 */
[----:B------:R-:W-:-:S04]  /*03b0*/  FFMA R15, R14, R15, 0.0096188392490148544312 ;  /* 0x3c1d98560e0f7423 */ /* 0x000fc8000000000f */
[----:B------:R-:W-:-:S04]  /*03c0*/  FFMA R15, R14, R15, 0.055503588169813156128 ;  /* 0x3d6357bb0e0f7423 */ /* 0x000fc8000000000f */
[C---:B------:R-:W-:Y:S01]  /*03d0*/  FFMA R17, R14.reuse, R15, 0.24022644758224487305 ;  /* 0x3e75fdec0e117423 */ /* 0x040fe2000000000f */
[----:B------:R-:W-:Y:S02]  /*03e0*/  SEL R15, RZ, 0x83000000, P2 ;  /* 0x83000000ff0f7807 */ /* 0x000fe40001000000 */
[----:B------:R-:W-:Y:S01]  /*03f0*/  FSETP.GEU.AND P2, PT, R13, RZ, PT ;  /* 0x000000ff0d00720b */ /* 0x000fe20003f4e000 */
[----:B------:R-:W-:Y:S01]  /*0400*/  FFMA R17, R14, R17, 0.69314718246459960938 ;  /* 0x3f3172180e117423 */ /* 0x000fe20000000011 */
[----:B------:R-:W-:Y:S01]  /*0410*/  IADD3 R16, PT, PT, R15, 0x7f000000, RZ ;  /* 0x7f0000000f107810 */ /* 0x000fe20007ffe0ff */
[----:B-1----:R-:W-:Y:S01]  /*0420*/  IMAD R18, R18, 0x800000, -R15 ;  /* 0x0080000012127824 */ /* 0x002fe200078e0a0f */
[----:B------:R-:W-:Y:S01]  /*0430*/  FSEL R13, RZ, +INF , !P2 ;  /* 0x7f800000ff0d7808 */ /* 0x000fe20005000000 */
[----:B------:R-:W-:-:S04]  /*0440*/  FFMA R17, R14, R17, 1 ;  /* 0x3f8000000e117423 */ /* 0x000fc80000000011 */
[----:B------:R-:W-:-:S04]  /*0450*/  FMUL R17, R16, R17 ;  /* 0x0000001110117220 */ /* 0x000fc80000400000 */
[----:B------:R-:W-:Y:S01]  /*0460*/  @!P1 FMUL R13, R18, R17 ;  /* 0x00000011120d9220 */ /* 0x000fe20000400000 */
[----:B------:R-:W-:-:S07]  /*0470*/  @P3 FADD R13, R2, 2 ;  /* 0x40000000020d3421 */ /* 0x000fce0000000000 */
.L_x_0:
[----:B------:R-:W-:Y:S01]  /*0480*/  BSSY.RECONVERGENT B0, `(.L_x_1) ;  /* 0x0000008000007945 */ /* 0x000fe20003800200 */
[----:B------:R-:W-:Y:S01]  /*0490*/  FFMA R9, R9, R12, R10 ;  /* 0x0000000c09097223 */ /* 0x000fe2000000000a */
[----:B-----5:R-:W-:Y:S02]  /*04a0*/  I2FP.F32.S32 R2, R3 ;  /* 0x0000000300027245 */ /* 0x020fe40000201400 */
[----:B------:R-:W-:Y:S05]  /*04b0*/  @!P0 BRA `(.L_x_2) ;  /* 0x0000000000108947 */ /* 0x000fea0003800000 */
[----:B------:R-:W-:Y:S02]  /*04c0*/  MOV R3, R11 ;  /* 0x0000000b00037202 */ /* 0x000fe40000000f00 */
[----:B------:R-:W-:-:S07]  /*04d0*/  MOV R12, 0x4f0 ;  /* 0x000004f0000c7802 */ /* 0x000fce0000000f00 */
[----:B------:R-:W-:Y:S05]  /*04e0*/  CALL.REL.NOINC `($__internal_1_$__cuda_sm3x_div_rn_noftz_f32_slowpath) ;  /* 0x0000001400947944 */ /* 0x000fea0003c00000 */
[----:B------:R-:W-:-:S07]  /*04f0*/  IMAD.MOV.U32 R9, RZ, RZ, R0 ;  /* 0x000000ffff097224 */ /* 0x000fce00078e0000 */
.L_x_2:
[----:B------:R-:W-:Y:S05]  /*0500*/  BSYNC.RECONVERGENT B0 ;  /* 0x0000000000007941 */ /* 0x000fea0003800200 */
.L_x_1:
[----:B------:R-:W0:Y:S01]  /*0510*/  MUFU.RCP R10, R13 ;  /* 0x0000000d000a7308 */ /* 0x000e220000001000 */
[----:B------:R-:W-:Y:S01]  /*0520*/  FADD R0, R2, R9 ;  /* 0x0000000902007221 */ /* 0x000fe20000000000 */
[----:B------:R-:W-:Y:S06]  /*0530*/  BSSY.RECONVERGENT B0, `(.L_x_3) ;  /* 0x000000c000007945 */ /* 0x000fec0003800200 */
[----:B------:R-:W1:Y:S01]  /*0540*/  FCHK P0, R0, R13 ;  /* 0x0000000d00007302 */ /* 0x000e620000000000 */
[----:B0-----:R-:W-:-:S04]  /*0550*/  FFMA R3, R10, -R13, 1 ;  /* 0x3f8000000a037423 */ /* 0x001fc8000000080d */
[----:B------:R-:W-:-:S04]  /*0560*/  FFMA R3, R10, R3, R10 ;  /* 0x000000030a037223 */ /* 0x000fc8000000000a */
[----:B------:R-:W-:-:S04]  /*0570*/  FFMA R2, R0, R3, RZ ;  /* 0x0000000300027223 */ /* 0x000fc800000000ff */
[----:B------:R-:W-:-:S04]  /*0580*/  FFMA R9, R2, -R13, R0 ;  /* 0x8000000d02097223 */ /* 0x000fc80000000000 */
[----:B------:R-:W-:Y:S01]  /*0590*/  FFMA R9, R3, R9, R2 ;  /* 0x0000000903097223 */ /* 0x000fe20000000002 */
[----:B-1----:R-:W-:Y:S06]  /*05a0*/  @!P0 BRA `(.L_x_4) ;  /* 0x0000000000108947 */ /* 0x002fec0003800000 */
[----:B------:R-:W-:Y:S02]  /*05b0*/  MOV R3, R13 ;  /* 0x0000000d00037202 */ /* 0x000fe40000000f00 */
[----:B------:R-:W-:-:S07]  /*05c0*/  MOV R12, 0x5e0 ;  /* 0x000005e0000c7802 */ /* 0x000fce0000000f00 */
[----:B------:R-:W-:Y:S05]  /*05d0*/  CALL.REL.NOINC `($__internal_1_$__cuda_sm3x_div_rn_noftz_f32_slowpath) ;  /* 0x0000001400587944 */ /* 0x000fea0003c00000 */
[----:B------:R-:W-:-:S07]  /*05e0*/  IMAD.MOV.U32 R9, RZ, RZ, R0 ;  /* 0x000000ffff097224 */ /* 0x000fce00078e0000 */
.L_x_4:
[----:B------:R-:W-:Y:S05]  /*05f0*/  BSYNC.RECONVERGENT B0 ;  /* 0x0000000000007941 */ /* 0x000fea0003800200 */
.L_x_3:
[----:B------:R-:W0:Y:S01]  /*0600*/  MUFU.RCP R0, R11 ;  /* 0x0000000b00007308 */ /* 0x000e220000001000 */
[----:B------:R-:W-:Y:S01]  /*0610*/  I2FP.F32.U32 R2, R6 ;  /* 0x0000000600027245 */ /* 0x000fe20000201000 */
[----:B------:R-:W-:Y:S01]  /*0620*/  HFMA2 R12, -RZ, RZ, 3.8515625, 0 ;  /* 0x43b40000ff0c7431 */ /* 0x000fe200000001ff */
[----:B------:R-:W-:Y:S05]  /*0630*/  BSSY.RECONVERGENT B0, `(.L_x_5) ;  /* 0x000000d000007945 */ /* 0x000fea0003800200 */
[----:B------:R-:W1:Y:S01]  /*0640*/  FCHK P0, R2, R11 ;  /* 0x0000000b02007302 */ /* 0x000e620000000000 */
[----:B------:R-:W-:Y:S01]  /*0650*/  FFMA R9, R9, R12, -180 ;  /* 0xc334000009097423 */ /* 0x000fe2000000000c */
[----:B0-----:R-:W-:-:S04]  /*0660*/  FFMA R3, -R11, R0, 1 ;  /* 0x3f8000000b037423 */ /* 0x001fc80000000100 */
[----:B------:R-:W-:-:S04]  /*0670*/  FFMA R0, R0, R3, R0 ;  /* 0x0000000300007223 */ /* 0x000fc80000000000 */
[----:B------:R-:W-:-:S04]  /*0680*/  FFMA R3, R0, R2, RZ ;  /* 0x0000000200037223 */ /* 0x000fc800000000ff */
[----:B------:R-:W-:-:S04]  /*0690*/  FFMA R10, -R11, R3, R2 ;  /* 0x000000030b0a7223 */ /* 0x000fc80000000102 */
[----:B------:R-:W-:Y:S01]  /*06a0*/  FFMA R0, R0, R10, R3 ;  /* 0x0000000a00007223 */ /* 0x000fe20000000003 */
[----:B-1----:R-:W-:Y:S06]  /*06b0*/  @!P0 BRA `(.L_x_6) ;  /* 0x0000000000108947 */ /* 0x002fec0003800000 */
[----:B------:R-:W-:Y:S01]  /*06c0*/  IMAD.MOV.U32 R0, RZ, RZ, R2 ;  /* 0x000000ffff007224 */ /* 0x000fe200078e0002 */
[----:B------:R-:W-:Y:S02]  /*06d0*/  MOV R3, R11 ;  /* 0x0000000b00037202 */ /* 0x000fe40000000f00 */
[----:B------:R-:W-:-:S07]  /*06e0*/  MOV R12, 0x700 ;  /* 0x00000700000c7802 */ /* 0x000fce0000000f00 */
[----:B------:R-:W-:Y:S05]  /*06f0*/  CALL.REL.NOINC `($__internal_1_$__cuda_sm3x_div_rn_noftz_f32_slowpath) ;  /* 0x0000001400107944 */ /* 0x000fea0003c00000 */
.L_x_6:
[----:B------:R-:W-:Y:S05]  /*0700*/  BSYNC.RECONVERGENT B0 ;  /* 0x0000000000007941 */ /* 0x000fea0003800200 */
.L_x_5:
[----:B------:R-:W0:Y:S01]  /*0710*/  MUFU.RCP R2, R13 ;  /* 0x0000000d00027308 */ /* 0x000e220000001000 */
[----:B------:R-:W-:Y:S01]  /*0720*/  I2FP.F32.S32 R3, R8 ;  /* 0x0000000800037245 */ /* 0x000fe20000201400 */
[----:B------:R-:W-:Y:S04]  /*0730*/  BSSY.RECONVERGENT B0, `(.L_x_7) ;  /* 0x000000e000007945 */ /* 0x000fe80003800200 */
[----:B------:R-:W-:-:S04]  /*0740*/  FADD R0, R3, R0 ;  /* 0x0000000003007221 */ /* 0x000fc80000000000 */
[----:B------:R-:W-:-:S04]  /*0750*/  FADD R11, R0, R0 ;  /* 0x00000000000b7221 */ /* 0x000fc80000000000 */
[----:B------:R-:W1:Y:S01]  /*0760*/  FCHK P0, R11, R13 ;  /* 0x0000000d0b007302 */ /* 0x000e620000000000 */
[----:B0-----:R-:W-:-:S04]  /*0770*/  FFMA R3, R2, -R13, 1 ;  /* 0x3f80000002037423 */ /* 0x001fc8000000080d */
[----:B------:R-:W-:-:S04]  /*0780*/  FFMA R0, R2, R3, R2 ;  /* 0x0000000302007223 */ /* 0x000fc80000000002 */
[----:B------:R-:W-:-:S04]  /*0790*/  FFMA R2, R0, R11, RZ ;  /* 0x0000000b00027223 */ /* 0x000fc800000000ff */
[----:B------:R-:W-:-:S04]  /*07a0*/  FFMA R3, R2, -R13, R11 ;  /* 0x8000000d02037223 */ /* 0x000fc8000000000b */
[----:B------:R-:W-:Y:S01]  /*07b0*/  FFMA R0, R0, R3, R2 ;  /* 0x0000000300007223 */ /* 0x000fe20000000002 */
[----:B-1----:R-:W-:Y:S06]  /*07c0*/  @!P0 BRA `(.L_x_8) ;  /* 0x0000000000108947 */ /* 0x002fec0003800000 */
[----:B------:R-:W-:Y:S01]  /*07d0*/  IMAD.MOV.U32 R0, RZ, RZ, R11 ;  /* 0x000000ffff007224 */ /* 0x000fe200078e000b */
[----:B------:R-:W-:Y:S02]  /*07e0*/  MOV R3, R13 ;  /* 0x0000000d00037202 */ /* 0x000fe40000000f00 */
[----:B------:R-:W-:-:S07]  /*07f0*/  MOV R12, 0x810 ;  /* 0x00000810000c7802 */ /* 0x000fce0000000f00 */
[----:B------:R-:W-:Y:S05]  /*0800*/  CALL.REL.NOINC `($__internal_1_$__cuda_sm3x_div_rn_noftz_f32_slowpath) ;  /* 0x0000001000cc7944 */ /* 0x000fea0003c00000 */
.L_x_8:
[----:B------:R-:W-:Y:S05]  /*0810*/  BSYNC.RECONVERGENT B0 ;  /* 0x0000000000007941 */ /* 0x000fea0003800200 */
.L_x_7:
[----:B------:R-:W-:Y:S01]  /*0820*/  FADD R8, -R0, 1 ;  /* 0x3f80000000087421 */ /* 0x000fe20000000100 */
[----:B------:R-:W-:Y:S01]  /*0830*/  UMOV UR6, 0x54442d18 ;  /* 0x54442d1800067882 */ /* 0x000fe20000000000 */
[----:B------:R-:W-:Y:S01]  /*0840*/  UMOV UR7, 0x400921fb ;  /* 0x400921fb00077882 */ /* 0x000fe20000000000 */
[----:B------:R-:W-:Y:S01]  /*0850*/  IMAD.MOV.U32 R11, RZ, RZ, 0x42fc0000 ;  /* 0x42fc0000ff0b7424 */ /* 0x000fe200078e00ff */
[----:B------:R-:W0:Y:S01]  /*0860*/  F2F.F64.F32 R2, R8 ;  /* 0x0000000800027310 */ /* 0x000e220000201800 */
[----:B------:R-:W-:Y:S01]  /*0870*/  IMAD.MOV.U32 R13, RZ, RZ, 0x363d0ada ;  /* 0x363d0adaff0d7424 */ /* 0x000fe200078e00ff */
[----:B------:R-:W-:Y:S01]  /*0880*/  BSSY.RECONVERGENT B0, `(.L_x_9) ;  /* 0x0000047000007945 */ /* 0x000fe20003800200 */
[----:B0-----:R-:W-:-:S06]  /*0890*/  DMUL R2, R2, UR6 ;  /* 0x0000000602027c28 */ /* 0x001fcc0008000000 */
[----:B------:R0:W1:Y:S04]  /*08a0*/  F2F.F32.F64 R0, R2 ;  /* 0x0000000200007310 */ /* 0x0000680000301000 */
[----:B0-----:R-:W-:-:S04]  /*08b0*/  SHF.R.U32.HI R3, RZ, 0x1f, R3 ;  /* 0x0000001fff037819 */ /* 0x001fc80000011603 */
[----:B------:R-:W-:Y:S01]  /*08c0*/  LOP3.LUT R3, R3, 0x1, RZ, 0xc0, !PT ;  /* 0x0000000103037812 */ /* 0x000fe200078ec0ff */
[C---:B-1----:R-:W-:Y:S01]  /*08d0*/  FMUL R10, |R0|.reuse, 1.4426950216293334961 ;  /* 0x3fb8aa3b000a7820 */ /* 0x042fe20000400200 */
[C---:B------:R-:W-:Y:S01]  /*08e0*/  FMUL R2, R0.reuse, R0 ;  /* 0x0000000000027220 */ /* 0x040fe20000400000 */
[----:B------:R-:W-:-:S03]  /*08f0*/  FSETP.GE.AND P1, PT, |R0|, 1, PT ;  /* 0x3f8000000000780b */ /* 0x000fc60003f26200 */
[C---:B------:R-:W-:Y:S01]  /*0900*/  FFMA R13, R2.reuse, R13, 0.00019836159481201320887 ;  /* 0x394fff49020d7423 */ /* 0x040fe2000000000d */
[----:B------:R-:W0:Y:S03]  /*0910*/  FRND.TRUNC R10, R10 ;  /* 0x0000000a000a7307 */ /* 0x000e26000020d000 */
[----:B------:R-:W-:-:S04]  /*0920*/  FFMA R13, R2, R13, 0.0083333496004343032837 ;  /* 0x3c08889a020d7423 */ /* 0x000fc8000000000d */
[----:B------:R-:W-:-:S04]  /*0930*/  FFMA R13, R2, R13, 0.16666667163372039795 ;  /* 0x3e2aaaab020d7423 */ /* 0x000fc8000000000d */
[----:B------:R-:W-:Y:S01]  /*0940*/  FMUL R13, R2, R13 ;  /* 0x0000000d020d7220 */ /* 0x000fe20000400000 */
[----:B0-----:R-:W-:Y:S02]  /*0950*/  LOP3.LUT R11, R11, 0x80000000, R10, 0xb8, !PT ;  /* 0x800000000b0b7812 */ /* 0x001fe400078eb80a */
[----:B------:R-:W-:-:S04]  /*0960*/  FSETP.GT.AND P0, PT, |R10|, 126, PT ;  /* 0x42fc00000a00780b */ /* 0x000fc80003f04200 */
[----:B------:R-:W-:Y:S01]  /*0970*/  FSEL R11, R11, R10, P0 ;  /* 0x0000000a0b0b7208 */ /* 0x000fe20000000000 */
[----:B------:R-:W-:Y:S01]  /*0980*/  IMAD.MOV.U32 R10, RZ, RZ, 0x1 ;  /* 0x00000001ff0a7424 */ /* 0x000fe200078e00ff */
[----:B------:R-:W-:-:S03]  /*0990*/  ISETP.NE.U32.AND P0, PT, R3, 0x1, PT ;  /* 0x000000010300780c */ /* 0x000fc60003f05070 */
[C-C-:B------:R-:W-:Y:S01]  /*09a0*/  FFMA R12, R11.reuse, -0.69314718246459960938, |R0|.reuse ;  /* 0xbf3172180b0c7823 */ /* 0x140fe20000000400 */
[----:B------:R-:W-:Y:S01]  /*09b0*/  ISETP.NE.U32.AND.EX P0, PT, RZ, RZ, PT, P0 ;  /* 0x000000ffff00720c */ /* 0x000fe20003f05100 */
[----:B------:R-:W-:Y:S02]  /*09c0*/  FFMA R0, R0, R13, R0 ;  /* 0x0000000d00007223 */ /* 0x000fe40000000000 */
[C---:B------:R-:W-:Y:S01]  /*09d0*/  FFMA R12, R11.reuse, 1.9046542121259335545e-09, R12 ;  /* 0x3102e3080b0c7823 */ /* 0x040fe2000000000c */
[----:B------:R-:W-:-:S03]  /*09e0*/  FADD R11, R11, 12583037 ;  /* 0x4b40007d0b0b7421 */ /* 0x000fc60000000000 */
[----:B------:R-:W-:Y:S02]  /*09f0*/  FMUL R12, R12, 1.4426950216293334961 ;  /* 0x3fb8aa3b0c0c7820 */ /* 0x000fe40000400000 */
[----:B------:R-:W-:-:S04]  /*0a00*/  SHF.L.U32 R11, R11, 0x17, RZ ;  /* 0x000000170b0b7819 */ /* 0x000fc800000006ff */
[----:B------:R-:W0:Y:S02]  /*0a10*/  MUFU.EX2 R12, R12 ;  /* 0x0000000c000c7308 */ /* 0x000e240000000800 */
[----:B0-----:R-:W-:-:S06]  /*0a20*/  FMUL R11, R11, R12 ;  /* 0x0000000c0b0b7220 */ /* 0x001fcc0000400000 */
[----:B------:R-:W0:Y:S02]  /*0a30*/  MUFU.RCP R8, R11 ;  /* 0x0000000b00087308 */ /* 0x000e240000001000 */
[----:B0-----:R-:W-:-:S04]  /*0a40*/  FMUL.FTZ R2, R8, -0.125 ;  /* 0xbe00000008027820 */ /* 0x001fc80000410000 */
[----:B------:R-:W-:Y:S02]  /*0a50*/  FFMA R2, R11, 2, R2 ;  /* 0x400000000b027823 */ /* 0x000fe40000000002 */
[----:B------:R-:W-:Y:S03]  /*0a60*/  MUFU.RCP64H R11, 3.1415920257568359375 ;  /* 0x400921fb000b7908 */ /* 0x000fe60000001800 */
[----:B------:R-:W-:Y:S01]  /*0a70*/  @P1 FSEL R0, -|R2|, |R2|, !P0 ;  /* 0x4000000202001208 */ /* 0x000fe20004000300 */
[----:B------:R-:W-:-:S03]  /*0a80*/  IMAD.MOV.U32 R2, RZ, RZ, 0x54442d18 ;  /* 0x54442d18ff027424 */ /* 0x000fc600078e00ff */
[----:B------:R-:W-:Y:S01]  /*0a90*/  FSETP.GT.AND P0, PT, |R0|, 1, PT ;  /* 0x3f8000000000780b */ /* 0x000fe20003f04200 */
[----:B------:R-:W0:Y:S03]  /*0aa0*/  MUFU.RCP R3, |R0| ;  /* 0x4000000000037308 */ /* 0x000e260000001000 */
[----:B0-----:R-:W-:Y:S02]  /*0ab0*/  FSEL R8, R3, |R0|, P0 ;  /* 0x4000000003087208 */ /* 0x001fe40000000000 */
[----:B------:R-:W-:-:S03]  /*0ac0*/  MOV R3, 0x3b2090aa ;  /* 0x3b2090aa00037802 */ /* 0x000fc60000000f00 */
[----:B------:R-:W-:-:S04]  /*0ad0*/  FMUL R14, R8, R8 ;  /* 0x00000008080e7220 */ /* 0x000fc80000400000 */
[----:B------:R-:W-:-:S04]  /*0ae0*/  FFMA R3, R14, R3, -0.014396979473531246185 ;  /* 0xbc6be14f0e037423 */ /* 0x000fc80000000003 */
[----:B------:R-:W-:-:S04]  /*0af0*/  FFMA R3, R14, R3, 0.039849750697612762451 ;  /* 0x3d23397e0e037423 */ /* 0x000fc80000000003 */
[----:B------:R-:W-:-:S04]  /*0b00*/  FFMA R3, R14, R3, -0.072529748082160949707 ;  /* 0xbd948a7a0e037423 */ /* 0x000fc80000000003 */
[----:B------:R-:W-:-:S04]  /*0b10*/  FFMA R3, R14, R3, 0.10518480092287063599 ;  /* 0x3dd76b210e037423 */ /* 0x000fc80000000003 */
[----:B------:R-:W-:-:S04]  /*0b20*/  FFMA R3, R14, R3, -0.14171802997589111328 ;  /* 0xbe111e880e037423 */ /* 0x000fc80000000003 */
[----:B------:R-:W-:Y:S01]  /*0b30*/  FFMA R13, R14, R3, 0.19988775253295898438 ;  /* 0x3e4caf600e0d7423 */ /* 0x000fe20000000003 */
[----:B------:R-:W-:-:S03]  /*0b40*/  HFMA2 R3, -RZ, RZ, 2.017578125, 0.01168060302734375 ;  /* 0x400921fbff037431 */ /* 0x000fc600000001ff */
[----:B------:R-:W-:-:S04]  /*0b50*/  FFMA R15, R14, R13, -0.33332940936088562012 ;  /* 0xbeaaaa270e0f7423 */ /* 0x000fc8000000000d */
[----:B------:R-:W-:Y:S01]  /*0b60*/  FMUL R15, R14, R15 ;  /* 0x0000000f0e0f7220 */ /* 0x000fe20000400000 */
[----:B------:R-:W-:Y:S01]  /*0b70*/  DFMA R12, R10, -R2, 1 ;  /* 0x3ff000000a0c742b */ /* 0x000fe20000000802 */
[----:B------:R-:W-:Y:S02]  /*0b80*/  MOV R14, 0x3f6ee581 ;  /* 0x3f6ee581000e7802 */ /* 0x000fe40000000f00 */
[----:B------:R-:W-:-:S04]  /*0b90*/  FFMA R15, R8, R15, R8 ;  /* 0x0000000f080f7223 */ /* 0x000fc80000000008 */
[----:B------:R-:W-:Y:S01]  /*0ba0*/  @P0 FFMA R15, R14, 1.6832555532455444336, -R15 ;  /* 0x3fd774eb0e0f0823 */ /* 0x000fe2000000080f */
[----:B------:R-:W-:Y:S01]  /*0bb0*/  DFMA R12, R12, R12, R12 ;  /* 0x0000000c0c0c722b */ /* 0x000fe2000000000c */
[----:B------:R-:W-:-:S03]  /*0bc0*/  FSETP.NAN.AND P0, PT, |R0|, |R0|, PT ;  /* 0x400000000000720b */ /* 0x000fc60003f08200 */
[----:B------:R-:W-:-:S04]  /*0bd0*/  LOP3.LUT R0, R15, 0x80000000, R0, 0xb8, !PT ;  /* 0x800000000f007812 */ /* 0x000fc800078eb800 */
[----:B------:R-:W-:Y:S01]  /*0be0*/  DFMA R12, R10, R12, R10 ;  /* 0x0000000c0a0c722b */ /* 0x000fe2000000000a */
[----:B------:R-:W-:-:S05]  /*0bf0*/  FSEL R0, R0, R15, !P0 ;  /* 0x0000000f00007208 */ /* 0x000fca0004000000 */
[----:B------:R-:W-:Y:S02]  /*0c00*/  FMUL R0, R0, 180 ;  /* 0x4334000000007820 */ /* 0x000fe40000400000 */
[C---:B------:R-:W-:Y:S02]  /*0c10*/  DFMA R14, R12.reuse, -R2, 1 ;  /* 0x3ff000000c0e742b */ /* 0x040fe40000000802 */
[----:B------:R-:W0:Y:S06]  /*0c20*/  F2F.F64.F32 R10, R0 ;  /* 0x00000000000a7310 */ /* 0x000e2c0000201800 */
[----:B------:R-:W-:-:S08]  /*0c30*/  DFMA R14, R12, R14, R12 ;  /* 0x0000000e0c0e722b */ /* 0x000fd0000000000c */
[----:B0-----:R-:W-:Y:S01]  /*0c40*/  DMUL R12, R10, R14 ;  /* 0x0000000e0a0c7228 */ /* 0x001fe20000000000 */
[----:B------:R-:W-:-:S07]  /*0c50*/  FSETP.GEU.AND P1, PT, |R11|, 6.5827683646048100446e-37, PT ;  /* 0x036000000b00780b */ /* 0x000fce0003f2e200 */
[----:B------:R-:W-:-:S08]  /*0c60*/  DFMA R2, R12, -R2, R10 ;  /* 0x800000020c02722b */ /* 0x000fd0000000000a */
[----:B------:R-:W-:-:S10]  /*0c70*/  DFMA R2, R14, R2, R12 ;  /* 0x000000020e02722b */ /* 0x000fd4000000000c */
[----:B------:R-:W-:-:S05]  /*0c80*/  FFMA R8, RZ, 2.1426990032196044922, R3 ;  /* 0x400921fbff087823 */ /* 0x000fca0000000003 */
[----:B------:R-:W-:-:S13]  /*0c90*/  FSETP.GT.AND P0, PT, |R8|, 1.469367938527859385e-39, PT ;  /* 0x001000000800780b */ /* 0x000fda0003f04200 */
[----:B------:R-:W-:Y:S05]  /*0ca0*/  @P0 BRA P1, `(.L_x_10) ;  /* 0x0000000000100947 */ /* 0x000fea0000800000 */
[----:B------:R-:W-:-:S07]  /*0cb0*/  MOV R0, 0xcd0 ;  /* 0x00000cd000007802 */ /* 0x000fce0000000f00 */
[----:B------:R-:W-:Y:S05]  /*0cc0*/  CALL.REL.NOINC `($__internal_0_$__cuda_sm20_div_rn_f64_full) ;  /* 0x0000000800607944 */ /* 0x000fea0003c00000 */
[----:B------:R-:W-:Y:S01]  /*0cd0*/  IMAD.MOV.U32 R2, RZ, RZ, R16 ;  /* 0x000000ffff027224 */ /* 0x000fe200078e0010 */
[----:B------:R-:W-:-:S07]  /*0ce0*/  MOV R3, R17 ;  /* 0x0000001100037202 */ /* 0x000fce0000000f00 */
.L_x_10:
[----:B------:R-:W-:Y:S05]  /*0cf0*/  BSYNC.RECONVERGENT B0 ;  /* 0x0000000000007941 */ /* 0x000fea0003800200 */
.L_x_9:
[----:B------:R-:W0:Y:S01]  /*0d00*/  LDC.64 R12, c[0x0][0x3b0] ;  /* 0x0000ec00ff0c7b82 */ /* 0x000e220000000a00 */
[----:B------:R1:W2:Y:S01]  /*0d10*/  F2F.F32.F64 R11, R2 ;  /* 0x00000002000b7310 */ /* 0x0002a20000301000 */
[----:B------:R-:W-:Y:S01]  /*0d20*/  BSSY.RECONVERGENT B0, `(.L_x_11) ;  /* 0x000000f000007945 */ /* 0x000fe20003800200 */
[----:B0-----:R-:W-:Y:S01]  /*0d30*/  FADD R13, -R12, R13 ;  /* 0x0000000d0c0d7221 */ /* 0x001fe20000000100 */
[----:B------:R-:W-:-:S05]  /*0d40*/  FADD R0, R9, -R12 ;  /* 0x8000000c09007221 */ /* 0x000fca0000000000 */
[----:B------:R-:W0:Y:S08]  /*0d50*/  MUFU.RCP R8, R13 ;  /* 0x0000000d00087308 */ /* 0x000e300000001000 */
[----:B------:R-:W3:Y:S01]  /*0d60*/  FCHK P0, R0, R13 ;  /* 0x0000000d00007302 */ /* 0x000ee20000000000 */
[----:B0-----:R-:W-:-:S04]  /*0d70*/  FFMA R15, -R13, R8, 1 ;  /* 0x3f8000000d0f7423 */ /* 0x001fc80000000108 */
[----:B------:R-:W-:-:S04]  /*0d80*/  FFMA R15, R8, R15, R8 ;  /* 0x0000000f080f7223 */ /* 0x000fc80000000008 */
[----:B------:R-:W-:-:S04]  /*0d90*/  FFMA R8, R0, R15, RZ ;  /* 0x0000000f00087223 */ /* 0x000fc800000000ff */
[----:B------:R-:W-:-:S04]  /*0da0*/  FFMA R9, -R13, R8, R0 ;  /* 0x000000080d097223 */ /* 0x000fc80000000100 */
[----:B------:R-:W-:Y:S01]  /*0db0*/  FFMA R10, R15, R9, R8 ;  /* 0x000000090f0a7223 */ /* 0x000fe20000000008 */
[----:B-123--:R-:W-:Y:S06]  /*0dc0*/  @!P0 BRA `(.L_x_12) ;  /* 0x0000000000108947 */ /* 0x00efec0003800000 */
[----:B------:R-:W-:Y:S02]  /*0dd0*/  MOV R3, R13 ;  /* 0x0000000d00037202 */ /* 0x000fe40000000f00 */
[----:B------:R-:W-:-:S07]  /*0de0*/  MOV R12, 0xe00 ;  /* 0x00000e00000c7802 */ /* 0x000fce0000000f00 */
[----:B------:R-:W-:Y:S05]  /*0df0*/  CALL.REL.NOINC `($__internal_1_$__cuda_sm3x_div_rn_noftz_f32_slowpath) ;  /* 0x0000000c00507944 */ /* 0x000fea0003c00000 */
[----:B------:R-:W-:-:S07]  /*0e00*/  IMAD.MOV.U32 R10, RZ, RZ, R0 ;  /* 0x000000ffff0a7224 */ /* 0x000fce00078e0000 */
.L_x_12:
[----:B------:R-:W-:Y:S05]  /*0e10*/  BSYNC.RECONVERGENT B0 ;  /* 0x0000000000007941 */ /* 0x000fea0003800200 */
.L_x_11:
[----:B------:R-:W0:Y:S01]  /*0e20*/  LDC.64 R12, c[0x0][0x3b8] ;  /* 0x0000ee00ff0c7b82 */ /* 0x000e220000000a00 */
[----:B------:R-:W-:Y:S07]  /*0e30*/  BSSY.RECONVERGENT B0, `(.L_x_13) ;  /* 0x0000013000007945 */ /* 0x000fee0003800200 */
[----:B------:R-:W1:Y:S01]  /*0e40*/  LDC R8, c[0x0][0x3a8] ;  /* 0x0000ea00ff087b82 */ /* 0x000e620000000800 */
[----:B0-----:R-:W-:Y:S01]  /*0e50*/  FADD R9, -R12, R13 ;  /* 0x0000000d0c097221 */ /* 0x001fe20000000100 */
[----:B------:R-:W-:-:S03]  /*0e60*/  FADD R0, R11, -R12 ;  /* 0x8000000c0b007221 */ /* 0x000fc60000000000 */
[----:B------:R-:W0:Y:S08]  /*0e70*/  MUFU.RCP R2, R9 ;  /* 0x0000000900027308 */ /* 0x000e300000001000 */
[----:B------:R-:W2:Y:S01]  /*0e80*/  FCHK P0, R0, R9 ;  /* 0x0000000900007302 */ /* 0x000ea20000000000 */
[----:B0-----:R-:W-:-:S04]  /*0e90*/  FFMA R3, -R9, R2, 1 ;  /* 0x3f80000009037423 */ /* 0x001fc80000000102 */
[----:B------:R-:W-:Y:S01]  /*0ea0*/  FFMA R11, R2, R3, R2 ;  /* 0x00000003020b7223 */ /* 0x000fe20000000002 */
[----:B-1----:R-:W-:-:S03]  /*0eb0*/  IADD3 R2, PT, PT, R8, -0x1, RZ ;  /* 0xffffffff08027810 */ /* 0x002fc60007ffe0ff */
[----:B------:R-:W-:Y:S01]  /*0ec0*/  FFMA R8, R0, R11, RZ ;  /* 0x0000000b00087223 */ /* 0x000fe200000000ff */
[----:B------:R-:W-:-:S03]  /*0ed0*/  I2FP.F32.S32 R3, R2 ;  /* 0x0000000200037245 */ /* 0x000fc60000201400 */
[----:B------:R-:W-:Y:S02]  /*0ee0*/  FFMA R12, -R9, R8, R0 ;  /* 0x00000008090c7223 */ /* 0x000fe40000000100 */
[----:B------:R-:W-:Y:S02]  /*0ef0*/  FMUL R10, R3, R10 ;  /* 0x0000000a030a7220 */ /* 0x000fe40000400000 */
[----:B------:R-:W-:Y:S01]  /*0f00*/  FFMA R11, R11, R12, R8 ;  /* 0x0000000c0b0b7223 */ /* 0x000fe20000000008 */
[----:B--2---:R-:W-:Y:S06]  /*0f10*/  @!P0 BRA `(.L_x_14) ;  /* 0x0000000000108947 */ /* 0x004fec0003800000 */
[----:B------:R-:W-:Y:S02]  /*0f20*/  MOV R3, R9 ;  /* 0x0000000900037202 */ /* 0x000fe40000000f00 */
[----:B------:R-:W-:-:S07]  /*0f30*/  MOV R12, 0xf50 ;  /* 0x00000f50000c7802 */ /* 0x000fce0000000f00 */
[----:B------:R-:W-:Y:S05]  /*0f40*/  CALL.REL.NOINC `($__internal_1_$__cuda_sm3x_div_rn_noftz_f32_slowpath) ;  /* 0x0000000800fc7944 */ /* 0x000fea0003c00000 */
[----:B------:R-:W-:-:S07]  /*0f50*/  IMAD.MOV.U32 R11, RZ, RZ, R0 ;  /* 0x000000ffff0b7224 */ /* 0x000fce00078e0000 */
.L_x_14:
[----:B------:R-:W-:Y:S05]  /*0f60*/  BSYNC.RECONVERGENT B0 ;  /* 0x0000000000007941 */ /* 0x000fea0003800200 */
.L_x_13:
[----:B------:R-:W0:Y:S02]  /*0f70*/  LDC.64 R8, c[0x0][0x3a8] ;  /* 0x0000ea00ff087b82 */ /* 0x000e240000000a00 */
[----:B0-----:R-:W-:Y:S02]  /*0f80*/  I2FP.F32.S32 R0, R8 ;  /* 0x0000000800007245 */ /* 0x001fe40000201400 */
[----:B------:R-:W-:Y:S02]  /*0f90*/  IADD3 R12, PT, PT, R9, -0x1, RZ ;  /* 0xffffffff090c7810 */ /* 0x000fe40007ffe0ff */
[----:B------:R-:W-:Y:S01]  /*0fa0*/  I2FP.F32.S32 R9, R9 ;  /* 0x0000000900097245 */ /* 0x000fe20000201400 */
[----:B------:R-:W-:Y:S01]  /*0fb0*/  FADD R3, R0, -1 ;  /* 0xbf80000000037421 */ /* 0x000fe20000000000 */
[----:B------:R-:W-:-:S03]  /*0fc0*/  I2FP.F32.S32 R0, R12 ;  /* 0x0000000c00007245 */ /* 0x000fc60000201400 */
[----:B------:R-:W-:Y:S01]  /*0fd0*/  FADD R14, R9, -1 ;  /* 0xbf800000090e7421 */ /* 0x000fe20000000000 */
[----:B------:R-:W-:Y:S01]  /*0fe0*/  FMNMX R3, R10, R3, PT ;  /* 0x000000030a037209 */ /* 0x000fe20003800000 */
[----:B------:R-:W-:-:S03]  /*0ff0*/  FMUL R11, R0, R11 ;  /* 0x0000000b000b7220 */ /* 0x000fc60000400000 */
[----:B------:R-:W-:Y:S02]  /*1000*/  FMNMX R0, RZ, R3, !PT ;  /* 0x00000003ff007209 */ /* 0x000fe40007800000 */
[----:B------:R-:W-:Y:S02]  /*1010*/  FMNMX R3, R11, R14, PT ;  /* 0x0000000e0b037209 */ /* 0x000fe40003800000 */
[----:B------:R-:W0:Y:S01]  /*1020*/  LDC.64 R10, c[0x0][0x380] ;  /* 0x0000e000ff0a7b82 */ /* 0x000e220000000a00 */
[----:B------:R-:W1:Y:S01]  /*1030*/  F2I.FLOOR.NTZ R15, R0 ;  /* 0x00000000000f7305 */ /* 0x000e620000207100 */
[----:B------:R-:W-:-:S07]  /*1040*/  FMNMX R3, RZ, R3, !PT ;  /* 0x00000003ff037209 */ /* 0x000fce0007800000 */
[----:B------:R-:W2:Y:S01]  /*1050*/  F2I.FLOOR.NTZ R9, R3 ;  /* 0x0000000300097305 */ /* 0x000ea20000207100 */
[----:B-1----:R-:W-:Y:S02]  /*1060*/  VIADDMNMX R17, R15, 0x1, R2, PT ;  /* 0x000000010f117846 */ /* 0x002fe40003800102 */
[C---:B--2---:R-:W-:Y:S01]  /*1070*/  VIADDMNMX R2, R9.reuse, 0x1, R12, PT ;  /* 0x0000000109027846 */ /* 0x044fe2000380010c */
[CC--:B------:R-:W-:Y:S02]  /*1080*/  IMAD R13, R9.reuse, R8.reuse, R15 ;  /* 0x00000008090d7224 */ /* 0x0c0fe400078e020f */
[----:B------:R-:W-:Y:S02]  /*1090*/  IMAD R19, R9, R8, R17 ;  /* 0x0000000809137224 */ /* 0x000fe400078e0211 */
[----:B0-----:R-:W-:-:S04]  /*10a0*/  IMAD.WIDE R12, R13, 0x4, R10 ;  /* 0x000000040d0c7825 */ /* 0x001fc800078e020a */
[CC--:B------:R-:W-:Y:S02]  /*10b0*/  IMAD R21, R2.reuse, R8.reuse, R15 ;  /* 0x0000000802157224 */ /* 0x0c0fe400078e020f */
[----:B------:R-:W-:Y:S01]  /*10c0*/  IMAD R23, R2, R8, R17 ;  /* 0x0000000802177224 */ /* 0x000fe200078e0211 */
[----:B------:R-:W2:Y:S01]  /*10d0*/  LDG.E R12, desc[UR4][R12.64] ;  /* 0x000000040c0c7981 */ /* 0x000ea2000c1e1900 */
[----:B------:R-:W-:-:S04]  /*10e0*/  IMAD.WIDE R16, R19, 0x4, R10 ;  /* 0x0000000413107825 */ /* 0x000fc800078e020a */
[--C-:B------:R-:W-:Y:S02]  /*10f0*/  IMAD.WIDE R18, R21, 0x4, R10.reuse ;  /* 0x0000000415127825 */ /* 0x100fe400078e020a */
[----:B------:R-:W3:Y:S02]  /*1100*/  LDG.E R16, desc[UR4][R16.64] ;  /* 0x0000000410107981 */ /* 0x000ee4000c1e1900 */
[----:B------:R-:W-:Y:S02]  /*1110*/  IMAD.WIDE R10, R23, 0x4, R10 ;  /* 0x00000004170a7825 */ /* 0x000fe400078e020a */
[----:B------:R-:W4:Y:S04]  /*1120*/  LDG.E R18, desc[UR4][R18.64] ;  /* 0x0000000412127981 */ /* 0x000f28000c1e1900 */
[----:B------:R-:W5:Y:S01]  /*1130*/  LDG.E R10, desc[UR4][R10.64] ;  /* 0x000000040a0a7981 */ /* 0x000f62000c1e1900 */
[----:B------:R-:W-:-:S05]  /*1140*/  I2FP.F32.S32 R15, R15 ;  /* 0x0000000f000f7245 */ /* 0x000fca0000201400 */
[----:B------:R-:W-:Y:S01]  /*1150*/  FADD R15, R0, -R15 ;  /* 0x8000000f000f7221 */ /* 0x000fe20000000000 */
[----:B------:R-:W-:-:S03]  /*1160*/  I2FP.F32.S32 R0, R9 ;  /* 0x0000000900007245 */ /* 0x000fc60000201400 */
[----:B------:R-:W-:Y:S02]  /*1170*/  FADD R9, -R15, 1 ;  /* 0x3f8000000f097421 */ /* 0x000fe40000000100 */
[----:B------:R-:W-:-:S04]  /*1180*/  FADD R0, R3, -R0 ;  /* 0x8000000003007221 */ /* 0x000fc80000000000 */
[----:B------:R-:W-:Y:S01]  /*1190*/  FADD R3, -R0, 1 ;  /* 0x3f80000000037421 */ /* 0x000fe20000000100 */
[----:B--2---:R-:W-:-:S04]  /*11a0*/  FMUL R2, R12, R9 ;  /* 0x000000090c027220 */ /* 0x004fc80000400000 */
[----:B---3--:R-:W-:Y:S01]  /*11b0*/  FFMA R2, R15, R16, R2 ;  /* 0x000000100f027223 */ /* 0x008fe20000000002 */
[----:B----4-:R-:W-:-:S03]  /*11c0*/  FMUL R8, R18, R9 ;  /* 0x0000000912087220 */ /* 0x010fc60000400000 */
[----:B------:R-:W-:Y:S01]  /*11d0*/  FMUL R3, R2, R3 ;  /* 0x0000000302037220 */ /* 0x000fe20000400000 */
[----:B-----5:R-:W-:-:S04]  /*11e0*/  FFMA R15, R15, R10, R8 ;  /* 0x0000000a0f0f7223 */ /* 0x020fc80000000008 */
[----:B------:R-:W-:-:S05]  /*11f0*/  FFMA R15, R0, R15, R3 ;  /* 0x0000000f000f7223 */ /* 0x000fca0000000003 */
[----:B------:R-:W-:-:S13]  /*1200*/  FSETP.NAN.AND P0, PT, |R15|, |R15|, PT ;  /* 0x4000000f0f00720b */ /* 0x000fda0003f08200 */
[----:B------:R-:W-:Y:S05]  /*1210*/  @!P0 BRA `(.L_x_15) ;  /* 0x0000000000288947 */ /* 0x000fea0003800000 */
[----:B------:R-:W0:Y:S02]  /*1220*/  LDCU UR6, c[0x0][0x3a4] ;  /* 0x00007480ff0677ac */ /* 0x000e240008000800 */
[----:B0-----:R-:W-:-:S05]  /*1230*/  IMAD R6, R6, UR6, R7 ;  /* 0x0000000606067c24 */ /* 0x001fca000f8e0207 */
[----:B------:R-:W-:-:S04]  /*1240*/  SHF.L.U32 R3, R6, 0x2, RZ ;  /* 0x0000000206037819 */ /* 0x000fc800000006ff */
[----:B------:R-:W-:-:S04]  /*1250*/  IADD3 R2, P0, PT, R4, R3, RZ ;  /* 0x0000000304027210 */ /* 0x000fc80007f1e0ff */
[----:B------:R-:W-:-:S05]  /*1260*/  LEA.HI.X.SX32 R3, R3, R5, 0x1, P0 ;  /* 0x0000000503037211 */ /* 0x000fca00000f0eff */
[----:B------:R-:W-:Y:S04]  /*1270*/  STG.E.U8 desc[UR4][R2.64], RZ ;  /* 0x000000ff02007986 */ /* 0x000fe8000c101104 */
[----:B------:R-:W-:Y:S04]  /*1280*/  STG.E.U8 desc[UR4][R2.64+0x1], RZ ;  /* 0x000001ff02007986 */ /* 0x000fe8000c101104 */
[----:B------:R-:W-:Y:S04]  /*1290*/  STG.E.U8 desc[UR4][R2.64+0x2], RZ ;  /* 0x000002ff02007986 */ /* 0x000fe8000c101104 */
[----:B------:R-:W-:Y:S01]  /*12a0*/  STG.E.U8 desc[UR4][R2.64+0x3], RZ ;  /* 0x000003ff02007986 */ /* 0x000fe2000c101104 */
[----:B------:R-:W-:Y:S05]  /*12b0*/  EXIT ;  /* 0x000000000000794d */ /* 0x000fea0003800000 */
.L_x_15:
[----:B------:R-:W0:Y:S01]  /*12c0*/  LDC.64 R8, c[0x0][0x3c0] ;  /* 0x0000f000ff087b82 */ /* 0x000e220000000a00 */
[----:B------:R-:W-:Y:S01]  /*12d0*/  BSSY.RECONVERGENT B0, `(.L_x_16) ;  /* 0x000000e000007945 */ /* 0x000fe20003800200 */
[----:B0-----:R-:W-:Y:S01]  /*12e0*/  FADD R3, -R8, R9 ;  /* 0x0000000908037221 */ /* 0x001fe20000000100 */
[----:B------:R-:W-:-:S03]  /*12f0*/  FADD R0, R15, -R8 ;  /* 0x800000080f007221 */ /* 0x000fc60000000000 */
[----:B------:R-:W0:Y:S08]  /*1300*/  MUFU.RCP R2, R3 ;  /* 0x0000000300027308 */ /* 0x000e300000001000 */
[----:B------:R-:W1:Y:S01]  /*1310*/  FCHK P0, R0, R3 ;  /* 0x0000000300007302 */ /* 0x000e620000000000 */
[----:B0-----:R-:W-:-:S04]  /*1320*/  FFMA R9, -R3, R2, 1 ;  /* 0x3f80000003097423 */ /* 0x001fc80000000102 */
[----:B------:R-:W-:-:S04]  /*1330*/  FFMA R9, R2, R9, R2 ;  /* 0x0000000902097223 */ /* 0x000fc80000000002 */
[----:B------:R-:W-:-:S04]  /*1340*/  FFMA R2, R0, R9, RZ ;  /* 0x0000000900027223 */ /* 0x000fc800000000ff */
[----:B------:R-:W-:-:S04]  /*1350*/  FFMA R8, -R3, R2, R0 ;  /* 0x0000000203087223 */ /* 0x000fc80000000100 */
[----:B------:R-:W-:Y:S01]  /*1360*/  FFMA R2, R9, R8, R2 ;  /* 0x0000000809027223 */ /* 0x000fe20000000002 */
[----:B-1----:R-:W-:Y:S06]  /*1370*/  @!P0 BRA `(.L_x_17) ;  /* 0x00000000000c8947 */ /* 0x002fec0003800000 */
[----:B------:R-:W-:-:S07]  /*1380*/  MOV R12, 0x13a0 ;  /* 0x000013a0000c7802 */ /* 0x000fce0000000f00 */
[----:B------:R-:W-:Y:S05]  /*1390*/  CALL.REL.NOINC `($__internal_1_$__cuda_sm3x_div_rn_noftz_f32_slowpath) ;  /* 0x0000000400e87944 */ /* 0x000fea0003c00000 */
[----:B------:R-:W-:-:S07]  /*13a0*/  IMAD.MOV.U32 R2, RZ, RZ, R0 ;  /* 0x000000ffff027224 */ /* 0x000fce00078e0000 */
.L_x_17:
[----:B------:R-:W-:Y:S05]  /*13b0*/  BSYNC.RECONVERGENT B0 ;  /* 0x0000000000007941 */ /* 0x000fea0003800200 */
.L_x_16:
[----:B------:R-:W-:Y:S01]  /*13c0*/  FADD.SAT R2, RZ, R2 ;  /* 0x00000002ff027221 */ /* 0x000fe20000002000 */
[----:B------:R-:W0:Y:S03]  /*13d0*/  LDCU UR6, c[0x0][0x3a4] ;  /* 0x00007480ff0677ac */ /* 0x000e260008000800 */
[----:B------:R-:W-:-:S04]  /*13e0*/  FMUL R0, R2, 255 ;  /* 0x437f000002007820 */ /* 0x000fc80000400000 */
[----:B------:R-:W1:Y:S01]  /*13f0*/  F2I.FLOOR.NTZ R14, R0 ;  /* 0x00000000000e7305 */ /* 0x000e620000207100 */
[----:B0-----:R-:W-:Y:S01]  /*1400*/  IMAD R6, R6, UR6, R7 ;  /* 0x0000000606067c24 */ /* 0x001fe2000f8e0207 */
[----:B-1----:R-:W-:Y:S02]  /*1410*/  VIMNMX R2, PT, PT, R14, 0xfe, PT ;  /* 0x000000fe0e027848 */ /* 0x002fe40003fe0100 */
[----:B------:R-:W-:Y:S02]  /*1420*/  I2FP.F32.S32 R15, R14 ;  /* 0x0000000e000f7245 */ /* 0x000fe40000201400 */
[----:B------:R-:W-:Y:S02]  /*1430*/  SHF.L.U32 R3, R2, 0x2, RZ ;  /* 0x0000000202037819 */ /* 0x000fe400000006ff */
[----:B------:R-:W-:Y:S01]  /*1440*/  SHF.L.U32 R2, R14, 0x2, RZ ;  /* 0x000000020e027819 */ /* 0x000fe200000006ff */
[----:B------:R-:W-:Y:S02]  /*1450*/  FADD R15, R0, -R15 ;  /* 0x8000000f000f7221 */ /* 0x000fe40000000000 */
[----:B------:R-:W-:Y:S01]  /*1460*/  IMAD.SHL.U32 R17, R3, 0x4, RZ ;  /* 0x0000000403117824 */ /* 0x000fe200078e00ff */
[----:B------:R-:W-:Y:S01]  /*1470*/  SHF.L.U32 R16, R2, 0x2, RZ ;  /* 0x0000000202107819 */ /* 0x000fe200000006ff */
[----:B------:R-:W-:-:S02]  /*1480*/  FADD R0, -R15, 1 ;  /* 0x3f8000000f007421 */ /* 0x000fc40000000100 */
[----:B------:R-:W0:Y:S08]  /*1490*/  LDC.64 R2, c[0x3][R17+0x10] ;  /* 0x00c0040011027b82 */ /* 0x000e300000000a00 */
[----:B------:R-:W1:Y:S08]  /*14a0*/  LDC.64 R8, c[0x3][R16] ;  /* 0x00c0000010087b82 */ /* 0x000e700000000a00 */
[----:B------:R-:W2:Y:S08]  /*14b0*/  LDC.64 R10, c[0x3][R17+0x18] ;  /* 0x00c00600110a7b82 */ /* 0x000eb00000000a00 */
[----:B------:R-:W3:Y:S01]  /*14c0*/  LDC.64 R12, c[0x3][R16+0x8] ;  /* 0x00c00200100c7b82 */ /* 0x000ee20000000a00 */
[C---:B0-----:R-:W-:Y:S01]  /*14d0*/  FMUL R3, R15.reuse, R3 ;  /* 0x000000030f037220 */ /* 0x041fe20000400000 */
[----:B------:R-:W-:-:S03]  /*14e0*/  FMUL R19, R15, R2 ;  /* 0x000000020f137220 */ /* 0x000fc60000400000 */
[----:B-1----:R-:W-:Y:S01]  /*14f0*/  FFMA R3, R0, R9, R3 ;  /* 0x0000000900037223 */ /* 0x002fe20000000003 */
[----:B------:R-:W-:-:S04]  /*1500*/  FFMA R8, R8, R0, R19 ;  /* 0x0000000008087223 */ /* 0x000fc80000000013 */
[----:B------:R-:W-:Y:S01]  /*1510*/  FMUL R8, R8, 255 ;  /* 0x437f000008087820 */ /* 0x000fe20000400000 */
[C---:B--2---:R-:W-:Y:S01]  /*1520*/  FMUL R9, R15.reuse, R10 ;  /* 0x0000000a0f097220 */ /* 0x044fe20000400000 */
[----:B------:R-:W-:Y:S01]  /*1530*/  FMUL R11, R15, R11 ;  /* 0x0000000b0f0b7220 */ /* 0x000fe20000400000 */
[----:B------:R-:W-:Y:S01]  /*1540*/  FMUL R10, R3, 255 ;  /* 0x437f0000030a7820 */ /* 0x000fe20000400000 */
[----:B------:R-:W0:Y:S01]  /*1550*/  F2I.U32.NTZ R19, R8 ;  /* 0x0000000800137305 */ /* 0x000e220000203000 */
[----:B------:R-:W-:Y:S01]  /*1560*/  SHF.L.U32 R3, R6, 0x2, RZ ;  /* 0x0000000206037819 */ /* 0x000fe200000006ff */
[C---:B---3--:R-:W-:Y:S01]  /*1570*/  FFMA R9, R0.reuse, R12, R9 ;  /* 0x0000000c00097223 */ /* 0x048fe20000000009 */
[----:B------:R-:W-:Y:S02]  /*1580*/  FFMA R11, R0, R13, R11 ;  /* 0x0000000d000b7223 */ /* 0x000fe4000000000b */
[----:B------:R-:W-:-:S03]  /*1590*/  IADD3 R2, P0, PT, R4, R3, RZ ;  /* 0x0000000304027210 */ /* 0x000fc60007f1e0ff */
[----:B------:R-:W1:Y:S01]  /*15a0*/  F2I.U32.NTZ R21, R10 ;  /* 0x0000000a00157305 */ /* 0x000e620000203000 */
[----:B------:R-:W-:Y:S01]  /*15b0*/  FMUL R9, R9, 255 ;  /* 0x437f000009097820 */ /* 0x000fe20000400000 */
[----:B------:R-:W-:Y:S01]  /*15c0*/  FMUL R11, R11, 255 ;  /* 0x437f00000b0b7820 */ /* 0x000fe20000400000 */
[----:B------:R-:W-:-:S05]  /*15d0*/  LEA.HI.X.SX32 R3, R3, R5, 0x1, P0 ;  /* 0x0000000503037211 */ /* 0x000fca00000f0eff */
[----:B------:R-:W2:Y:S01]  /*15e0*/  F2I.U32.NTZ R9, R9 ;  /* 0x0000000900097305 */ /* 0x000ea20000203000 */
[----:B0-----:R-:W-:Y:S04]  /*15f0*/  STG.E.U8 desc[UR4][R2.64], R19 ;  /* 0x0000001302007986 */ /* 0x001fe8000c101104 */
[----:B-1----:R-:W-:Y:S03]  /*1600*/  STG.E.U8 desc[UR4][R2.64+0x1], R21 ;  /* 0x0000011502007986 */ /* 0x002fe6000c101104 */
[----:B------:R-:W0:Y:S01]  /*1610*/  F2I.U32.NTZ R11, R11 ;  /* 0x0000000b000b7305 */ /* 0x000e220000203000 */
[----:B--2---:R-:W-:Y:S04]  /*1620*/  STG.E.U8 desc[UR4][R2.64+0x2], R9 ;  /* 0x0000020902007986 */ /* 0x004fe8000c101104 */
[----:B0-----:R-:W-:Y:S01]  /*1630*/  STG.E.U8 desc[UR4][R2.64+0x3], R11 ;  /* 0x0000030b02007986 */ /* 0x001fe2000c101104 */
[----:B------:R-:W-:Y:S05]  /*1640*/  EXIT ;  /* 0x000000000000794d */ /* 0x000fea0003800000 */
        .weak           $__internal_0_$__cuda_sm20_div_rn_f64_full
        .type           $__internal_0_$__cuda_sm20_div_rn_f64_full,@function
        .size           $__internal_0_$__cuda_sm20_div_rn_f64_full,($__internal_1_$__cuda_sm3x_div_rn_noftz_f32_slowpath - $__internal_0_$__cuda_sm20_div_rn_f64_full)
$__internal_0_$__cuda_sm20_div_rn_f64_full:
[----:B------:R-:W-:Y:S02]  /*1650*/  HFMA2 R3, -RZ, RZ, 1.9931640625, 0.01168060302734375 ;  /* 0x3ff921fbff037431 */ /* 0x000fe400000001ff */
[----:B------:R-:W-:Y:S01]  /*1660*/  IMAD.MOV.U32 R2, RZ, RZ, 0x54442d18 ;  /* 0x54442d18ff027424 */ /* 0x000fe200078e00ff */
[----:B------:R-:W-:Y:S01]  /*1670*/  MOV R14, 0x1 ;  /* 0x00000001000e7802 */ /* 0x000fe20000000f00 */
[----:B------:R-:W-:Y:S01]  /*1680*/  IMAD.MOV.U32 R17, RZ, RZ, 0x1ca00000 ;  /* 0x1ca00000ff117424 */ /* 0x000fe200078e00ff */
[C---:B------:R-:W-:Y:S01]  /*1690*/  FSETP.GEU.AND P1, PT, |R11|.reuse, 1.469367938527859385e-39, PT ;  /* 0x001000000b00780b */ /* 0x040fe20003f2e200 */
[----:B------:R-:W-:Y:S01]  /*16a0*/  BSSY.RECONVERGENT B1, `(.L_x_18) ;  /* 0x0000046000017945 */ /* 0x000fe20003800200 */
[----:B------:R-:W0:Y:S01]  /*16b0*/  MUFU.RCP64H R15, R3 ;  /* 0x00000003000f7308 */ /* 0x000e220000001800 */
[----:B------:R-:W-:Y:S02]  /*16c0*/  LOP3.LUT R8, R11, 0x7ff00000, RZ, 0xc0, !PT ;  /* 0x7ff000000b087812 */ /* 0x000fe400078ec0ff */
[----:B------:R-:W-:-:S02]  /*16d0*/  MOV R23, 0x40000000 ;  /* 0x4000000000177802 */ /* 0x000fc40000000f00 */
[----:B------:R-:W-:Y:S01]  /*16e0*/  ISETP.GE.U32.AND P0, PT, R8, 0x40000000, PT ;  /* 0x400000000800780c */ /* 0x000fe20003f06070 */
[----:B------:R-:W-:Y:S02]  /*16f0*/  IMAD.MOV.U32 R22, RZ, RZ, R8 ;  /* 0x000000ffff167224 */ /* 0x000fe400078e0008 */
[----:B------:R-:W-:Y:S01]  /*1700*/  VIADD R24, R23, 0xffffffff ;  /* 0xffffffff17187836 */ /* 0x000fe20000000000 */
[----:B------:R-:W-:-:S04]  /*1710*/  SEL R17, R17, 0x63400000, !P0 ;  /* 0x6340000011117807 */ /* 0x000fc80004000000 */
[----:B------:R-:W-:Y:S01]  /*1720*/  @!P1 LOP3.LUT R18, R17, 0x80000000, R11, 0xf8, !PT ;  /* 0x8000000011129812 */ /* 0x000fe200078ef80b */
[----:B0-----:R-:W-:-:S03]  /*1730*/  DFMA R12, R14, -R2, 1 ;  /* 0x3ff000000e0c742b */ /* 0x001fc60000000802 */
[----:B------:R-:W-:Y:S02]  /*1740*/  @!P1 LOP3.LUT R19, R18, 0x100000, RZ, 0xfc, !PT ;  /* 0x0010000012139812 */ /* 0x000fe400078efcff */
[----:B------:R-:W-:-:S03]  /*1750*/  @!P1 MOV R18, RZ ;  /* 0x000000ff00129202 */ /* 0x000fc60000000f00 */
[----:B------:R-:W-:-:S08]  /*1760*/  DFMA R12, R12, R12, R12 ;  /* 0x0000000c0c0c722b */ /* 0x000fd0000000000c */
[----:B------:R-:W-:Y:S01]  /*1770*/  DFMA R14, R14, R12, R14 ;  /* 0x0000000c0e0e722b */ /* 0x000fe2000000000e */
[----:B------:R-:W-:Y:S02]  /*1780*/  LOP3.LUT R13, R17, 0x800fffff, R11, 0xf8, !PT ;  /* 0x800fffff110d7812 */ /* 0x000fe400078ef80b */
[----:B------:R-:W-:-:S05]  /*1790*/  MOV R12, R10 ;  /* 0x0000000a000c7202 */ /* 0x000fca0000000f00 */
[----:B------:R-:W-:Y:S02]  /*17a0*/  DFMA R20, R14, -R2, 1 ;  /* 0x3ff000000e14742b */ /* 0x000fe40000000802 */
[----:B------:R-:W-:-:S06]  /*17b0*/  @!P1 DFMA R12, R12, 2, -R18 ;  /* 0x400000000c0c982b */ /* 0x000fcc0000000812 */
[----:B------:R-:W-:-:S04]  /*17c0*/  DFMA R14, R14, R20, R14 ;  /* 0x000000140e0e722b */ /* 0x000fc8000000000e */
[----:B------:R-:W-:-:S04]  /*17d0*/  @!P1 LOP3.LUT R22, R13, 0x7ff00000, RZ, 0xc0, !PT ;  /* 0x7ff000000d169812 */ /* 0x000fc800078ec0ff */
[----:B------:R-:W-:Y:S01]  /*17e0*/  IADD3 R16, PT, PT, R22, -0x1, RZ ;  /* 0xffffffff16107810 */ /* 0x000fe20007ffe0ff */
[----:B------:R-:W-:-:S03]  /*17f0*/  DMUL R18, R14, R12 ;  /* 0x0000000c0e127228 */ /* 0x000fc60000000000 */
[----:B------:R-:W-:-:S04]  /*1800*/  ISETP.GT.U32.AND P0, PT, R16, 0x7feffffe, PT ;  /* 0x7feffffe1000780c */ /* 0x000fc80003f04070 */
[----:B------:R-:W-:Y:S01]  /*1810*/  ISETP.GT.U32.OR P0, PT, R24, 0x7feffffe, P0 ;  /* 0x7feffffe1800780c */ /* 0x000fe20000704470 */
[----:B------:R-:W-:-:S08]  /*1820*/  DFMA R20, R18, -R2, R12 ;  /* 0x800000021214722b */ /* 0x000fd0000000000c */
[----:B------:R-:W-:-:S04]  /*1830*/  DFMA R14, R14, R20, R18 ;  /* 0x000000140e0e722b */ /* 0x000fc80000000012 */
[----:B------:R-:W-:Y:S07]  /*1840*/  @P0 BRA `(.L_x_19) ;  /* 0x0000000000680947 */ /* 0x000fee0003800000 */
[----:B------:R-:W-:Y:S02]  /*1850*/  MOV R11, 0x40000000 ;  /* 0x40000000000b7802 */ /* 0x000fe40000000f00 */
[----:B------:R-:W-:Y:S02]  /*1860*/  MOV R10, RZ ;  /* 0x000000ff000a7202 */ /* 0x000fe40000000f00 */
[----:B------:R-:W-:-:S04]  /*1870*/  VIADDMNMX R8, R8, -R11, 0xb9600000, !PT ;  /* 0xb960000008087446 */ /* 0x000fc8000780090b */
[----:B------:R-:W-:-:S04]  /*1880*/  VIMNMX R8, PT, PT, R8, 0x46a00000, PT ;  /* 0x46a0000008087848 */ /* 0x000fc80003fe0100 */
[----:B------:R-:W-:-:S05]  /*1890*/  IADD3 R8, PT, PT, -R17, R8, RZ ;  /* 0x0000000811087210 */ /* 0x000fca0007ffe1ff */
[----:B------:R-:W-:-:S06]  /*18a0*/  VIADD R11, R8, 0x7fe00000 ;  /* 0x7fe00000080b7836 */ /* 0x000fcc0000000000 */
[----:B------:R-:W-:-:S10]  /*18b0*/  DMUL R16, R14, R10 ;  /* 0x0000000a0e107228 */ /* 0x000fd40000000000 */
[----:B------:R-:W-:-:S13]  /*18c0*/  FSETP.GTU.AND P0, PT, |R17|, 1.469367938527859385e-39, PT ;  /* 0x001000001100780b */ /* 0x000fda0003f0c200 */
[----:B------:R-:W-:Y:S05]  /*18d0*/  @P0 BRA `(.L_x_20) ;  /* 0x0000000000880947 */ /* 0x000fea0003800000 */
[----:B------:R-:W-:Y:S01]  /*18e0*/  DFMA R2, R14, -R2, R12 ;  /* 0x800000020e02722b */ /* 0x000fe2000000000c */
[----:B------:R-:W-:-:S09]  /*18f0*/  MOV R10, RZ ;  /* 0x000000ff000a7202 */ /* 0x000fd20000000f00 */
[C---:B------:R-:W-:Y:S02]  /*1900*/  FSETP.NEU.AND P0, PT, R3.reuse, RZ, PT ;  /* 0x000000ff0300720b */ /* 0x040fe40003f0d000 */
[----:B------:R-:W-:-:S04]  /*1910*/  LOP3.LUT R2, R3, 0x400921fb, RZ, 0x3c, !PT ;  /* 0x400921fb03027812 */ /* 0x000fc800078e3cff */
[----:B------:R-:W-:-:S04]  /*1920*/  LOP3.LUT R13, R2, 0x80000000, RZ, 0xc0, !PT ;  /* 0x80000000020d7812 */ /* 0x000fc800078ec0ff */
[----:B------:R-:W-:-:S03]  /*1930*/  LOP3.LUT R11, R13, R11, RZ, 0xfc, !PT ;  /* 0x0000000b0d0b7212 */ /* 0x000fc600078efcff */
[----:B------:R-:W-:Y:S05]  /*1940*/  @!P0 BRA `(.L_x_20) ;  /* 0x00000000006c8947 */ /* 0x000fea0003800000 */
[----:B------:R-:W-:Y:S01]  /*1950*/  IMAD.MOV R3, RZ, RZ, -R8 ;  /* 0x000000ffff037224 */ /* 0x000fe200078e0a08 */
[----:B------:R-:W-:Y:S01]  /*1960*/  MOV R2, RZ ;  /* 0x000000ff00027202 */ /* 0x000fe20000000f00 */
[----:B------:R-:W-:-:S05]  /*1970*/  DMUL.RP R10, R14, R10 ;  /* 0x0000000a0e0a7228 */ /* 0x000fca0000008000 */
[----:B------:R-:W-:-:S05]  /*1980*/  DFMA R2, R16, -R2, R14 ;  /* 0x800000021002722b */ /* 0x000fca000000000e */
[----:B------:R-:W-:Y:S02]  /*1990*/  LOP3.LUT R13, R11, R13, RZ, 0x3c, !PT ;  /* 0x0000000d0b0d7212 */ /* 0x000fe400078e3cff */
[----:B------:R-:W-:-:S04]  /*19a0*/  IADD3 R2, PT, PT, -R8, -0x43300000, RZ ;  /* 0xbcd0000008027810 */ /* 0x000fc80007ffe1ff */
[----:B------:R-:W-:-:S04]  /*19b0*/  FSETP.NEU.AND P0, PT, |R3|, R2, PT ;  /* 0x000000020300720b */ /* 0x000fc80003f0d200 */
[----:B------:R-:W-:Y:S02]  /*19c0*/  FSEL R16, R10, R16, !P0 ;  /* 0x000000100a107208 */ /* 0x000fe40004000000 */
[----:B------:R-:W-:Y:S01]  /*19d0*/  FSEL R17, R13, R17, !P0 ;  /* 0x000000110d117208 */ /* 0x000fe20004000000 */
[----:B------:R-:W-:Y:S06]  /*19e0*/  BRA `(.L_x_20) ;  /* 0x0000000000447947 */ /* 0x000fec0003800000 */
.L_x_19:
[----:B------:R-:W-:-:S14]  /*19f0*/  DSETP.NAN.AND P0, PT, R10, R10, PT ;  /* 0x0000000a0a00722a */ /* 0x000fdc0003f08000 */
[----:B------:R-:W-:Y:S05]  /*1a00*/  @P0 BRA `(.L_x_21) ;  /* 0x0000000000340947 */ /* 0x000fea0003800000 */
[----:B------:R-:W-:Y:S01]  /*1a10*/  ISETP.NE.AND P0, PT, R22, R23, PT ;  /* 0x000000171600720c */ /* 0x000fe20003f05270 */
[----:B------:R-:W-:Y:S01]  /*1a20*/  IMAD.MOV.U32 R17, RZ, RZ, -0x80000 ;  /* 0xfff80000ff117424 */ /* 0x000fe200078e00ff */
[----:B------:R-:W-:-:S11]  /*1a30*/  MOV R16, 0x0 ;  /* 0x0000000000107802 */ /* 0x000fd60000000f00 */
[----:B------:R-:W-:Y:S05]  /*1a40*/  @!P0 BRA `(.L_x_20) ;  /* 0x00000000002c8947 */ /* 0x000fea0003800000 */
[----:B------:R-:W-:Y:S02]  /*1a50*/  ISETP.NE.AND P0, PT, R22, 0x7ff00000, PT ;  /* 0x7ff000001600780c */ /* 0x000fe40003f05270 */
[----:B------:R-:W-:Y:S02]  /*1a60*/  LOP3.LUT R10, R11, 0x400921fb, RZ, 0x3c, !PT ;  /* 0x400921fb0b0a7812 */ /* 0x000fe400078e3cff */
[----:B------:R-:W-:Y:S02]  /*1a70*/  ISETP.EQ.OR P0, PT, R23, RZ, !P0 ;  /* 0x000000ff1700720c */ /* 0x000fe40004702670 */
[----:B------:R-:W-:-:S11]  /*1a80*/  LOP3.LUT R17, R10, 0x80000000, RZ, 0xc0, !PT ;  /* 0x800000000a117812 */ /* 0x000fd600078ec0ff */
[----:B------:R-:W-:Y:S02]  /*1a90*/  @P0 LOP3.LUT R2, R17, 0x7ff00000, RZ, 0xfc, !PT ;  /* 0x7ff0000011020812 */ /* 0x000fe400078efcff */
[----:B------:R-:W-:Y:S02]  /*1aa0*/  @!P0 MOV R16, RZ ;  /* 0x000000ff00108202 */ /* 0x000fe40000000f00 */
[----:B------:R-:W-:Y:S01]  /*1ab0*/  @P0 MOV R16, RZ ;  /* 0x000000ff00100202 */ /* 0x000fe20000000f00 */
[----:B------:R-:W-:Y:S01]  /*1ac0*/  @P0 IMAD.MOV.U32 R17, RZ, RZ, R2 ;  /* 0x000000ffff110224 */ /* 0x000fe200078e0002 */
[----:B------:R-:W-:Y:S06]  /*1ad0*/  BRA `(.L_x_20) ;  /* 0x0000000000087947 */ /* 0x000fec0003800000 */
.L_x_21:
[----:B------:R-:W-:Y:S02]  /*1ae0*/  LOP3.LUT R17, R11, 0x80000, RZ, 0xfc, !PT ;  /* 0x000800000b117812 */ /* 0x000fe400078efcff */
[----:B------:R-:W-:-:S07]  /*1af0*/  MOV R16, R10 ;  /* 0x0000000a00107202 */ /* 0x000fce0000000f00 */
.L_x_20:
[----:B------:R-:W-:Y:S05]  /*1b00*/  BSYNC.RECONVERGENT B1 ;  /* 0x0000000000017941 */ /* 0x000fea0003800200 */
.L_x_18:
[----:B------:R-:W-:Y:S01]  /*1b10*/  MOV R2, R0 ;  /* 0x0000000000027202 */ /* 0x000fe20000000f00 */
[----:B------:R-:W-:-:S04]  /*1b20*/  IMAD.MOV.U32 R3, RZ, RZ, 0x0 ;  /* 0x00000000ff037424 */ /* 0x000fc800078e00ff */
[----:B------:R-:W-:Y:S05]  /*1b30*/  RET.REL.NODEC R2 `(_ZN6oscean17output_generation3gpu4cuda25batchTileGenerationKernelEPKfPPhPKiS8_iiiiffffffi) ;  /* 0xffffffe402307950 */ /* 0x000fea0003c3ffff */
        .weak           $__internal_1_$__cuda_sm3x_div_rn_noftz_f32_slowpath
        .type           $__internal_1_$__cuda_sm3x_div_rn_noftz_f32_slowpath,@function
        .size           $__internal_1_$__cuda_sm3x_div_rn_noftz_f32_slowpath,(.L_x_113 - $__internal_1_$__cuda_sm3x_div_rn_noftz_f32_slowpath)
$__internal_1_$__cuda_sm3x_div_rn_noftz_f32_slowpath:
[----:B------:R-:W-:Y:S01]  /*1b40*/  SHF.R.U32.HI R14, RZ, 0x17, R3 ;  /* 0x00000017ff0e7819 */ /* 0x000fe20000011603 */
[----:B------:R-:W-:Y:S01]  /*1b50*/  BSSY.RECONVERGENT B1, `(.L_x_22) ;  /* 0x0000062000017945 */ /* 0x000fe20003800200 */
[----:B------:R-:W-:Y:S02]  /*1b60*/  SHF.R.U32.HI R15, RZ, 0x17, R0 ;  /* 0x00000017ff0f7819 */ /* 0x000fe40000011600 */
[----:B------:R-:W-:Y:S02]  /*1b70*/  LOP3.LUT R14, R14, 0xff, RZ, 0xc0, !PT ;  /* 0x000000ff0e0e7812 */ /* 0x000fe400078ec0ff */
[----:B------:R-:W-:Y:S02]  /*1b80*/  LOP3.LUT R17, R15, 0xff, RZ, 0xc0, !PT ;  /* 0x000000ff0f117812 */ /* 0x000fe400078ec0ff */
[----:B------:R-:W-:Y:S02]  /*1b90*/  IADD3 R18, PT, PT, R14, -0x1, RZ ;  /* 0xffffffff0e127810 */ /* 0x000fe40007ffe0ff */
[----:B------:R-:W-:-:S02]  /*1ba0*/  IADD3 R16, PT, PT, R17, -0x1, RZ ;  /* 0xffffffff11107810 */ /* 0x000fc40007ffe0ff */
[----:B------:R-:W-:-:S04]  /*1bb0*/  ISETP.GT.U32.AND P0, PT, R18, 0xfd, PT ;  /* 0x000000fd1200780c */ /* 0x000fc80003f04070 */
[----:B------:R-:W-:-:S13]  /*1bc0*/  ISETP.GT.U32.OR P0, PT, R16, 0xfd, P0 ;  /* 0x000000fd1000780c */ /* 0x000fda0000704470 */
[----:B------:R-:W-:Y:S01]  /*1bd0*/  @!P0 IMAD.MOV.U32 R15, RZ, RZ, RZ ;  /* 0x000000ffff0f8224 */ /* 0x000fe200078e00ff */
[----:B------:R-:W-:Y:S06]  /*1be0*/  @!P0 BRA `(.L_x_23) ;  /* 0x00000000005c8947 */ /* 0x000fec0003800000 */
[----:B------:R-:W-:Y:S02]  /*1bf0*/  FSETP.GTU.FTZ.AND P0, PT, |R0|, +INF , PT ;  /* 0x7f8000000000780b */ /* 0x000fe40003f1c200 */
[----:B------:R-:W-:-:S04]  /*1c00*/  FSETP.GTU.FTZ.AND P1, PT, |R3|, +INF , PT ;  /* 0x7f8000000300780b */ /* 0x000fc80003f3c200 */
[----:B------:R-:W-:-:S13]  /*1c10*/  PLOP3.LUT P0, PT, P0, P1, PT, 0xf8, 0x8f ;  /* 0x00000000008f781c */ /* 0x000fda0000703f70 */
[----:B------:R-:W-:Y:S05]  /*1c20*/  @P0 BRA `(.L_x_24) ;  /* 0x00000004004c0947 */ /* 0x000fea0003800000 */
[----:B------:R-:W-:-:S13]  /*1c30*/  LOP3.LUT P0, RZ, R3, 0x7fffffff, R0, 0xc8, !PT ;  /* 0x7fffffff03ff7812 */ /* 0x000fda000780c800 */
[----:B------:R-:W-:Y:S05]  /*1c40*/  @!P0 BRA `(.L_x_25) ;  /* 0x00000004003c8947 */ /* 0x000fea0003800000 */
[C---:B------:R-:W-:Y:S02]  /*1c50*/  FSETP.NEU.FTZ.AND P1, PT, |R0|.reuse, +INF , PT ;  /* 0x7f8000000000780b */ /* 0x040fe40003f3d200 */
[----:B------:R-:W-:Y:S02]  /*1c60*/  FSETP.NEU.FTZ.AND P2, PT, |R3|, +INF , PT ;  /* 0x7f8000000300780b */ /* 0x000fe40003f5d200 */
[----:B------:R-:W-:-:S11]  /*1c70*/  FSETP.NEU.FTZ.AND P0, PT, |R0|, +INF , PT ;  /* 0x7f8000000000780b */ /* 0x000fd60003f1d200 */
[----:B------:R-:W-:Y:S05]  /*1c80*/  @!P2 BRA !P1, `(.L_x_25) ;  /* 0x00000004002ca947 */ /* 0x000fea0004800000 */
[----:B------:R-:W-:-:S04]  /*1c90*/  LOP3.LUT P1, RZ, R0, 0x7fffffff, RZ, 0xc0, !PT ;  /* 0x7fffffff00ff7812 */ /* 0x000fc8000782c0ff */
[----:B------:R-:W-:-:S13]  /*1ca0*/  PLOP3.LUT P1, PT, P2, P1, PT, 0x2f, 0xf2 ;  /* 0x0000000000f2781c */ /* 0x000fda0001722577 */
[----:B------:R-:W-:Y:S05]  /*1cb0*/  @P1 BRA `(.L_x_26) ;  /* 0x0000000400181947 */ /* 0x000fea0003800000 */
[----:B------:R-:W-:-:S04]  /*1cc0*/  LOP3.LUT P1, RZ, R3, 0x7fffffff, RZ, 0xc0, !PT ;  /* 0x7fffffff03ff7812 */ /* 0x000fc8000782c0ff */
[----:B------:R-:W-:-:S13]  /*1cd0*/  PLOP3.LUT P0, PT, P0, P1, PT, 0x2f, 0xf2 ;  /* 0x0000000000f2781c */ /* 0x000fda0000702577 */
[----:B------:R-:W-:Y:S05]  /*1ce0*/  @P0 BRA `(.L_x_27) ;  /* 0x0000000400000947 */ /* 0x000fea0003800000 */
[----:B------:R-:W-:Y:S02]  /*1cf0*/  ISETP.GE.AND P0, PT, R16, RZ, PT ;  /* 0x000000ff1000720c */ /* 0x000fe40003f06270 */
[----:B------:R-:W-:-:S11]  /*1d00*/  ISETP.GE.AND P1, PT, R18, RZ, PT ;  /* 0x000000ff1200720c */ /* 0x000fd60003f26270 */
[----:B------:R-:W-:Y:S01]  /*1d10*/  @P0 MOV R15, RZ ;  /* 0x000000ff000f0202 */ /* 0x000fe20000000f00 */
[----:B------:R-:W-:Y:S01]  /*1d20*/  @!P0 FFMA R0, R0, 1.84467440737095516160e+19, RZ ;  /* 0x5f80000000008823 */ /* 0x000fe200000000ff */
[----:B------:R-:W-:Y:S01]  /*1d30*/  @!P0 MOV R15, 0xffffffc0 ;  /* 0xffffffc0000f8802 */ /* 0x000fe20000000f00 */
[----:B------:R-:W-:-:S04]  /*1d40*/  @!P1 FFMA R3, R3, 1.84467440737095516160e+19, RZ ;  /* 0x5f80000003039823 */ /* 0x000fc800000000ff */
[----:B------:R-:W-:-:S07]  /*1d50*/  @!P1 VIADD R15, R15, 0x40 ;  /* 0x000000400f0f9836 */ /* 0x000fce0000000000 */
.L_x_23:
[----:B------:R-:W-:Y:S01]  /*1d60*/  LEA R16, R14, 0xc0800000, 0x17 ;  /* 0xc08000000e107811 */ /* 0x000fe200078eb8ff */
[----:B------:R-:W-:Y:S01]  /*1d70*/  BSSY.RECONVERGENT B2, `(.L_x_28) ;  /* 0x0000036000027945 */ /* 0x000fe20003800200 */
[----:B------:R-:W-:Y:S02]  /*1d80*/  IADD3 R17, PT, PT, R17, -0x7f, RZ ;  /* 0xffffff8111117810 */ /* 0x000fe40007ffe0ff */
[----:B------:R-:W-:-:S03]  /*1d90*/  IADD3 R18, PT, PT, -R16, R3, RZ ;  /* 0x0000000310127210 */ /* 0x000fc60007ffe1ff */
[C---:B------:R-:W-:Y:S01]  /*1da0*/  IMAD R0, R17.reuse, -0x800000, R0 ;  /* 0xff80000011007824 */ /* 0x040fe200078e0200 */
[----:B------:R0:W1:Y:S01]  /*1db0*/  MUFU.RCP R3, R18 ;  /* 0x0000001200037308 */ /* 0x0000620000001000 */
[----:B------:R-:W-:Y:S01]  /*1dc0*/  FADD.FTZ R19, -R18, -RZ ;  /* 0x800000ff12137221 */ /* 0x000fe20000010100 */
[----:B0-----:R-:W-:-:S05]  /*1dd0*/  IADD3 R18, PT, PT, R17, 0x7f, -R14 ;  /* 0x0000007f11127810 */ /* 0x001fca0007ffe80e */
[----:B------:R-:W-:Y:S02]  /*1de0*/  IMAD.IADD R15, R18, 0x1, R15 ;  /* 0x00000001120f7824 */ /* 0x000fe400078e020f */
[----:B-1----:R-:W-:-:S04]  /*1df0*/  FFMA R16, R3, R19, 1 ;  /* 0x3f80000003107423 */ /* 0x002fc80000000013 */
[----:B------:R-:W-:-:S04]  /*1e00*/  FFMA R3, R3, R16, R3 ;  /* 0x0000001003037223 */ /* 0x000fc80000000003 */
[----:B------:R-:W-:-:S04]  /*1e10*/  FFMA R16, R0, R3, RZ ;  /* 0x0000000300107223 */ /* 0x000fc800000000ff */
[----:B------:R-:W-:-:S04]  /*1e20*/  FFMA R20, R19, R16, R0 ;  /* 0x0000001013147223 */ /* 0x000fc80000000000 */
[----:B------:R-:W-:-:S04]  /*1e30*/  FFMA R16, R3, R20, R16 ;  /* 0x0000001403107223 */ /* 0x000fc80000000010 */
[----:B------:R-:W-:-:S04]  /*1e40*/  FFMA R19, R19, R16, R0 ;  /* 0x0000001013137223 */ /* 0x000fc80000000000 */
[----:B------:R-:W-:-:S05]  /*1e50*/  FFMA R0, R3, R19, R16 ;  /* 0x0000001303007223 */ /* 0x000fca0000000010 */
[----:B------:R-:W-:-:S04]  /*1e60*/  SHF.R.U32.HI R14, RZ, 0x17, R0 ;  /* 0x00000017ff0e7819 */ /* 0x000fc80000011600 */
[----:B------:R-:W-:-:S04]  /*1e70*/  LOP3.LUT R14, R14, 0xff, RZ, 0xc0, !PT ;  /* 0x000000ff0e0e7812 */ /* 0x000fc800078ec0ff */
[----:B------:R-:W-:-:S04]  /*1e80*/  IADD3 R17, PT, PT, R14, R15, RZ ;  /* 0x0000000f0e117210 */ /* 0x000fc80007ffe0ff */
[----:B------:R-:W-:-:S04]  /*1e90*/  IADD3 R14, PT, PT, R17, -0x1, RZ ;  /* 0xffffffff110e7810 */ /* 0x000fc80007ffe0ff */
[----:B------:R-:W-:-:S13]  /*1ea0*/  ISETP.GE.U32.AND P0, PT, R14, 0xfe, PT ;  /* 0x000000fe0e00780c */ /* 0x000fda0003f06070 */
[----:B------:R-:W-:Y:S05]  /*1eb0*/  @!P0 BRA `(.L_x_29) ;  /* 0x0000000000808947 */ /* 0x000fea0003800000 */
[----:B------:R-:W-:-:S13]  /*1ec0*/  ISETP.GT.AND P0, PT, R17, 0xfe, PT ;  /* 0x000000fe1100780c */ /* 0x000fda0003f04270 */
[----:B------:R-:W-:Y:S05]  /*1ed0*/  @P0 BRA `(.L_x_30) ;  /* 0x00000000006c0947 */ /* 0x000fea0003800000 */
[----:B------:R-:W-:-:S13]  /*1ee0*/  ISETP.GE.AND P0, PT, R17, 0x1, PT ;  /* 0x000000011100780c */ /* 0x000fda0003f06270 */
[----:B------:R-:W-:Y:S05]  /*1ef0*/  @P0 BRA `(.L_x_31) ;  /* 0x0000000000740947 */ /* 0x000fea0003800000 */
[----:B------:R-:W-:Y:S02]  /*1f00*/  ISETP.GE.AND P0, PT, R17, -0x18, PT ;  /* 0xffffffe81100780c */ /* 0x000fe40003f06270 */
[----:B------:R-:W-:-:S11]  /*1f10*/  LOP3.LUT R0, R0, 0x80000000, RZ, 0xc0, !PT ;  /* 0x8000000000007812 */ /* 0x000fd600078ec0ff */
[----:B------:R-:W-:Y:S05]  /*1f20*/  @!P0 BRA `(.L_x_31) ;  /* 0x0000000000688947 */ /* 0x000fea0003800000 */
[-CC-:B------:R-:W-:Y:S01]  /*1f30*/  FFMA.RZ R14, R3, R19.reuse, R16.reuse ;  /* 0x00000013030e7223 */ /* 0x180fe2000000c010 */
[C---:B------:R-:W-:Y:S02]  /*1f40*/  ISETP.NE.AND P2, PT, R17.reuse, RZ, PT ;  /* 0x000000ff1100720c */ /* 0x040fe40003f45270 */
[----:B------:R-:W-:Y:S02]  /*1f50*/  ISETP.NE.AND P1, PT, R17, RZ, PT ;  /* 0x000000ff1100720c */ /* 0x000fe40003f25270 */
[----:B------:R-:W-:Y:S01]  /*1f60*/  LOP3.LUT R15, R14, 0x7fffff, RZ, 0xc0, !PT ;  /* 0x007fffff0e0f7812 */ /* 0x000fe200078ec0ff */
[CCC-:B------:R-:W-:Y:S01]  /*1f70*/  FFMA.RP R14, R3.reuse, R19.reuse, R16.reuse ;  /* 0x00000013030e7223 */ /* 0x1c0fe20000008010 */
[----:B------:R-:W-:Y:S01]  /*1f80*/  FFMA.RM R3, R3, R19, R16 ;  /* 0x0000001303037223 */ /* 0x000fe20000004010 */
[----:B------:R-:W-:Y:S01]  /*1f90*/  VIADD R16, R17, 0x20 ;  /* 0x0000002011107836 */ /* 0x000fe20000000000 */
[----:B------:R-:W-:Y:S02]  /*1fa0*/  LOP3.LUT R15, R15, 0x800000, RZ, 0xfc, !PT ;  /* 0x008000000f0f7812 */ /* 0x000fe400078efcff */
[----:B------:R-:W-:-:S02]  /*1fb0*/  IADD3 R17, PT, PT, -R17, RZ, RZ ;  /* 0x000000ff11117210 */ /* 0x000fc40007ffe1ff */
[----:B------:R-:W-:Y:S02]  /*1fc0*/  SHF.L.U32 R16, R15, R16, RZ ;  /* 0x000000100f107219 */ /* 0x000fe400000006ff */
[----:B------:R-:W-:Y:S02]  /*1fd0*/  FSETP.NEU.FTZ.AND P0, PT, R14, R3, PT ;  /* 0x000000030e00720b */ /* 0x000fe40003f1d000 */
[----:B------:R-:W-:Y:S02]  /*1fe0*/  SEL R14, R17, RZ, P2 ;  /* 0x000000ff110e7207 */ /* 0x000fe40001000000 */
[----:B------:R-:W-:Y:S02]  /*1ff0*/  ISETP.NE.AND P1, PT, R16, RZ, P1 ;  /* 0x000000ff1000720c */ /* 0x000fe40000f25270 */
[----:B------:R-:W-:Y:S02]  /*2000*/  SHF.R.U32.HI R14, RZ, R14, R15 ;  /* 0x0000000eff0e7219 */ /* 0x000fe4000001160f */
[----:B------:R-:W-:-:S02]  /*2010*/  PLOP3.LUT P0, PT, P0, P1, PT, 0xf8, 0x8f ;  /* 0x00000000008f781c */ /* 0x000fc40000703f70 */
[----:B------:R-:W-:Y:S02]  /*2020*/  SHF.R.U32.HI R16, RZ, 0x1, R14 ;  /* 0x00000001ff107819 */ /* 0x000fe4000001160e */
[----:B------:R-:W-:-:S04]  /*2030*/  SEL R3, RZ, 0x1, !P0 ;  /* 0x00000001ff037807 */ /* 0x000fc80004000000 */
[----:B------:R-:W-:-:S04]  /*2040*/  LOP3.LUT R3, R3, 0x1, R16, 0xf8, !PT ;  /* 0x0000000103037812 */ /* 0x000fc800078ef810 */
[----:B------:R-:W-:-:S04]  /*2050*/  LOP3.LUT R3, R3, R14, RZ, 0xc0, !PT ;  /* 0x0000000e03037212 */ /* 0x000fc800078ec0ff */
[----:B------:R-:W-:-:S04]  /*2060*/  IADD3 R3, PT, PT, R16, R3, RZ ;  /* 0x0000000310037210 */ /* 0x000fc80007ffe0ff */
[----:B------:R-:W-:Y:S01]  /*2070*/  LOP3.LUT R0, R3, R0, RZ, 0xfc, !PT ;  /* 0x0000000003007212 */ /* 0x000fe200078efcff */
[----:B------:R-:W-:Y:S06]  /*2080*/  BRA `(.L_x_31) ;  /* 0x0000000000107947 */ /* 0x000fec0003800000 */
.L_x_30:
[----:B------:R-:W-:-:S04]  /*2090*/  LOP3.LUT R0, R0, 0x80000000, RZ, 0xc0, !PT ;  /* 0x8000000000007812 */ /* 0x000fc800078ec0ff */
[----:B------:R-:W-:Y:S01]  /*20a0*/  LOP3.LUT R0, R0, 0x7f800000, RZ, 0xfc, !PT ;  /* 0x7f80000000007812 */ /* 0x000fe200078efcff */
[----:B------:R-:W-:Y:S06]  /*20b0*/  BRA `(.L_x_31) ;  /* 0x0000000000047947 */ /* 0x000fec0003800000 */
.L_x_29:
[----:B------:R-:W-:-:S07]  /*20c0*/  IMAD R0, R15, 0x800000, R0 ;  /* 0x008000000f007824 */ /* 0x000fce00078e0200 */
.L_x_31:
[----:B------:R-:W-:Y:S05]  /*20d0*/  BSYNC.RECONVERGENT B2 ;  /* 0x0000000000027941 */ /* 0x000fea0003800200 */
.L_x_28:
[----:B------:R-:W-:Y:S05]  /*20e0*/  BRA `(.L_x_32) ;  /* 0x0000000000207947 */ /* 0x000fea0003800000 */
.L_x_27:
[----:B------:R-:W-:-:S04]  /*20f0*/  LOP3.LUT R0, R3, 0x80000000, R0, 0x48, !PT ;  /* 0x8000000003007812 */ /* 0x000fc800078e4800 */
[----:B------:R-:W-:Y:S01]  /*2100*/  LOP3.LUT R0, R0, 0x7f800000, RZ, 0xfc, !PT ;  /* 0x7f80000000007812 */ /* 0x000fe200078efcff */
[----:B------:R-:W-:Y:S06]  /*2110*/  BRA `(.L_x_32) ;  /* 0x0000000000147947 */ /* 0x000fec0003800000 */
.L_x_26:
[----:B------:R-:W-:Y:S01]  /*2120*/  LOP3.LUT R0, R3, 0x80000000, R0, 0x48, !PT ;  /* 0x8000000003007812 */ /* 0x000fe200078e4800 */
[----:B------:R-:W-:Y:S06]  /*2130*/  BRA `(.L_x_32) ;  /* 0x00000000000c7947 */ /* 0x000fec0003800000 */
.L_x_25:
[----:B------:R-:W0:Y:S01]  /*2140*/  MUFU.RSQ R0, -QNAN ;  /* 0xffc0000000007908 */ /* 0x000e220000001400 */
[----:B------:R-:W-:Y:S05]  /*2150*/  BRA `(.L_x_32) ;  /* 0x0000000000047947 */ /* 0x000fea0003800000 */
.L_x_24:
[----:B------:R-:W-:-:S07]  /*2160*/  FADD.FTZ R0, R0, R3 ;  /* 0x0000000300007221 */ /* 0x000fce0000010000 */
.L_x_32:
[----:B------:R-:W-:Y:S05]  /*2170*/  BSYNC.RECONVERGENT B1 ;  /* 0x0000000000017941 */ /* 0x000fea0003800200 */
.L_x_22:
[----:B------:R-:W-:Y:S01]  /*2180*/  HFMA2 R15, -RZ, RZ, 0, 0 ;  /* 0x00000000ff0f7431 */ /* 0x000fe200000001ff */
[----:B------:R-:W-:-:S04]  /*2190*/  MOV R14, R12 ;  /* 0x0000000c000e7202 */ /* 0x000fc80000000f00 */
[----:B0-----:R-:W-:Y:S05]  /*21a0*/  RET.REL.NODEC R14 `(_ZN6oscean17output_generation3gpu4cuda25batchTileGenerationKernelEPKfPPhPKiS8_iiiiffffffi) ;  /* 0xffffffdc0e947950 */ /* 0x001fea0003c3ffff */
.L_x_33:
[----:B------:R-:W-:-:S00]  /*21b0*/  BRA `(.L_x_33) ;  /* 0xfffffffc00fc7947 */ /* 0x000fc0000383ffff */
[----:B------:R-:W-:-:S00]  /*21c0*/  NOP ;  /* 0x0000000000007918 */ /* 0x000fc00000000000 */
        /* <DEDUP_REMOVED lines=11> */
.L_x_113:


//--------------------- .text._ZN6oscean17output_generation3gpu4cuda32tileGenerationAntialiasingKernelEPKfPhiiiiiiffffffi --------------------------
	.section	.text._ZN6oscean17output_generation3gpu4cuda32tileGenerationAntialiasingKernelEPKfPhiiiiiiffffffi,"ax",@progbits
	.align	128
        .global         _ZN6oscean17output_generation3gpu4cuda32tileGenerationAntialiasingKernelEPKfPhiiiiiiffffffi
        .type           _ZN6oscean17output_generation3gpu4cuda32tileGenerationAntialiasingKernelEPKfPhiiiiiiffffffi,@function
        .size           _ZN6oscean17output_generation3gpu4cuda32tileGenerationAntialiasingKernelEPKfPhiiiiiiffffffi,(.L_x_116 - _ZN6oscean17output_generation3gpu4cuda32tileGenerationAntialiasingKernelEPKfPhiiiiiiffffffi)
        .other          _ZN6oscean17output_generation3gpu4cuda32tileGenerationAntialiasingKernelEPKfPhiiiiiiffffffi,@"STO_CUDA_ENTRY STV_DEFAULT"
_ZN6oscean17output_generation3gpu4cuda32tileGenerationAntialiasingKernelEPKfPhiiiiiiffffffi:
.text._ZN6oscean17output_generation3gpu4cuda32tileGenerationAntialiasingKernelEPKfPhiiiiiiffffffi:
[----:B------:R-:W-:Y:S01]  /*0000*/  LDC R1, c[0x0][0x37c] ;  /* 0x0000df00ff017b82 */ /* 0x000fe20000000800 */
[----:B------:R-:W0:Y:S07]  /*0010*/  S2R R3, SR_TID.X ;  /* 0x0000000000037919 */ /* 0x000e2e0000002100 */
[----:B------:R-:W0:Y:S01]  /*0020*/  S2UR UR4, SR_CTAID.X ;  /* 0x00000000000479c3 */ /* 0x000e220000002500 */
[----:B------:R-:W1:Y:S01]  /*0030*/  LDCU UR6, c[0x0][0x39c] ;  /* 0x00007380ff0677ac */ /* 0x000e620008000800 */
[----:B------:R-:W2:Y:S06]  /*0040*/  S2R R5, SR_TID.Y ;  /* 0x0000000000057919 */ /* 0x000eac0000002200 */
[----:B------:R-:W0:Y:S08]  /*0050*/  LDC R0, c[0x0][0x360] ;  /* 0x0000d800ff007b82 */ /* 0x000e300000000800 */
[----:B------:R-:W2:Y:S08]  /*0060*/  S2UR UR5, SR_CTAID.Y ;  /* 0x00000000000579c3 */ /* 0x000eb00000002600 */
[----:B------:R-:W2:Y:S01]  /*0070*/  LDC R2, c[0x0][0x364] ;  /* 0x0000d900ff027b82 */ /* 0x000ea20000000800 */
[----:B0-----:R-:W-:-:S02]  /*0080*/  IMAD R0, R0, UR4, R3 ;  /* 0x0000000400007c24 */ /* 0x001fc4000f8e0203 */
[----:B--2---:R-:W-:-:S05]  /*0090*/  IMAD R3, R2, UR5, R5 ;  /* 0x0000000502037c24 */ /* 0x004fca000f8e0205 */
[----:B------:R-:W-:-:S04]  /*00a0*/  VIMNMX R2, PT, PT, R0, R3, !PT ;  /* 0x0000000300027248 */ /* 0x000fc80007fe0100 */
[----:B-1----:R-:W-:-:S13]  /*00b0*/  ISETP.GE.AND P0, PT, R2, UR6, PT ;  /* 0x0000000602007c0c */ /* 0x002fda000bf06270 */
[----:B------:R-:W-:Y:S05]  /*00c0*/  @P0 EXIT ;  /* 0x000000000000094d */ /* 0x000fea0003800000 */
[----:B------:R-:W0:Y:S02]  /*00d0*/  LDCU UR4, c[0x0][0x3c0] ;  /* 0x00007800ff0477ac */ /* 0x000e240008000800 */
[----:B0-----:R-:W-:-:S04]  /*00e0*/  I2FP.F32.S32 R2, UR4 ;  /* 0x0000000400027c45 */ /* 0x001fc80008201400 */
[----:B------:R-:W-:-:S04]  /*00f0*/  IADD3 R4, PT, PT, R2, 0x1800000, RZ ;  /* 0x0180000002047810 */ /* 0x000fc80007ffe0ff */
[----:B------:R-:W-:-:S04]  /*0100*/  LOP3.LUT R4, R4, 0x7f800000, RZ, 0xc0, !PT ;  /* 0x7f80000004047812 */ /* 0x000fc800078ec0ff */
[----:B------:R-:W-:-:S13]  /*0110*/  ISETP.GT.U32.AND P0, PT, R4, 0x1ffffff, PT ;  /* 0x01ffffff0400780c */ /* 0x000fda0003f04070 */
[----:B------:R-:W-:Y:S05]  /*0120*/  @P0 BRA `(.L_x_34) ;  /* 0x00000000000c0947 */ /* 0x000fea0003800000 */
[----:B------:R-:W-:-:S07]  /*0130*/  MOV R8, 0x150 ;  /* 0x0000015000087802 */ /* 0x000fce0000000f00 */
[----:B------:R-:W-:Y:S05]  /*0140*/  CALL.REL.NOINC `($__internal_3_$__cuda_sm20_rcp_rn_f32_slowpath) ;  /* 0x0000001c00307944 */ /* 0x000fea0003c00000 */
[----:B------:R-:W-:Y:S05]  /*0150*/  BRA `(.L_x_35) ;  /* 0x0000000000107947 */ /* 0x000fea0003800000 */
.L_x_34:
[----:B------:R-:W0:Y:S02]  /*0160*/  MUFU.RCP R5, R2 ;  /* 0x0000000200057308 */ /* 0x000e240000001000 */
[----:B0-----:R-:W-:-:S04]  /*0170*/  FFMA R4, R2, R5, -1 ;  /* 0xbf80000002047423 */ /* 0x001fc80000000005 */
[----:B------:R-:W-:-:S04]  /*0180*/  FADD.FTZ R4, -R4, -RZ ;  /* 0x800000ff04047221 */ /* 0x000fc80000010100 */
[----:B------:R-:W-:-:S07]  /*0190*/  FFMA R2, R5, R4, R5 ;  /* 0x0000000405027223 */ /* 0x000fce0000000005 */
.L_x_35:
[----:B------:R-:W0:Y:S01]  /*01a0*/  LDCU UR7, c[0x0][0x3c0] ;  /* 0x00007800ff0777ac */ /* 0x000e220008000800 */
[----:B------:R-:W-:Y:S02]  /*01b0*/  CS2R R4, SRZ ;  /* 0x0000000000047805 */ /* 0x000fe4000001ff00 */
[----:B------:R-:W-:Y:S01]  /*01c0*/  CS2R R6, SRZ ;  /* 0x0000000000067805 */ /* 0x000fe2000001ff00 */
[----:B------:R-:W1:Y:S01]  /*01d0*/  LDCU.64 UR8, c[0x0][0x358] ;  /* 0x00006b00ff0877ac */ /* 0x000e620008000a00 */
[----:B0-----:R-:W-:-:S09]  /*01e0*/  UISETP.GE.AND UP0, UPT, UR7, 0x1, UPT ;  /* 0x000000010700788c */ /* 0x001fd2000bf06270 */
[----:B-1----:R-:W-:Y:S05]  /*01f0*/  BRA.U !UP0, `(.L_x_36) ;  /* 0x00000015082c7547 */ /* 0x002fea000b800000 */
[----:B------:R-:W0:Y:S01]  /*0200*/  LDCU.128 UR12, c[0x0][0x390] ;  /* 0x00007200ff0c77ac */ /* 0x000e220008000c00 */
[----:B------:R-:W-:Y:S01]  /*0210*/  FFMA R4, RZ, 1.4426950216293334961, RZ ;  /* 0x3fb8aa3bff047823 */ /* 0x000fe200000000ff */
[----:B------:R-:W-:Y:S01]  /*0220*/  IMAD.MOV.U32 R9, RZ, RZ, 0x391fcb8e ;  /* 0x391fcb8eff097424 */ /* 0x000fe200078e00ff */
[----:B------:R-:W1:Y:S01]  /*0230*/  LDC.64 R14, c[0x0][0x3a8] ;  /* 0x0000ea00ff0e7b82 */ /* 0x000e620000000a00 */
[----:B------:R-:W-:Y:S01]  /*0240*/  I2FP.F32.S32 R25, R0 ;  /* 0x0000000000197245 */ /* 0x000fe20000201400 */
[----:B------:R-:W-:Y:S01]  /*0250*/  FADD R4, RZ, R4 ;  /* 0x00000004ff047221 */ /* 0x000fe20000000000 */
[----:B------:R-:W-:Y:S01]  /*0260*/  UIADD3 UR7, UPT, UPT, -UR7, URZ, URZ ;  /* 0x000000ff07077290 */ /* 0x000fe2000fffe1ff */
[----:B------:R-:W-:Y:S02]  /*0270*/  UMOV UR4, URZ ;  /* 0x000000ff00047c82 */ /* 0x000fe40008000000 */
[----:B------:R-:W-:Y:S02]  /*0280*/  FFMA R4, RZ, RZ, R4 ;  /* 0x000000ffff047223 */ /* 0x000fe40000000004 */
[----:B------:R-:W2:Y:S02]  /*0290*/  LDC.64 R12, c[0x0][0x3b0] ;  /* 0x0000ec00ff0c7b82 */ /* 0x000ea40000000a00 */
[----:B------:R-:W-:-:S04]  /*02a0*/  FFMA R4, RZ, RZ, R4 ;  /* 0x000000ffff047223 */ /* 0x000fc80000000004 */
[----:B------:R-:W-:Y:S01]  /*02b0*/  FADD R6, R4, 1 ;  /* 0x3f80000004067421 */ /* 0x000fe20000000000 */
[----:B0-----:R-:W-:-:S03]  /*02c0*/  I2FP.F32.S32 R11, UR14 ;  /* 0x0000000e000b7c45 */ /* 0x001fc60008201400 */
[----:B------:R-:W-:Y:S02]  /*02d0*/  FADD R5, R6, -1 ;  /* 0xbf80000006057421 */ /* 0x000fe40000000000 */
[CC--:B------:R-:W-:Y:S02]  /*02e0*/  FMUL R8, R11.reuse, R6.reuse ;  /* 0x000000060b087220 */ /* 0x0c0fe40000400000 */
[----:B------:R-:W-:Y:S02]  /*02f0*/  FADD R4, R4, -R5 ;  /* 0x8000000504047221 */ /* 0x000fe40000000000 */
[----:B------:R-:W0:Y:S01]  /*0300*/  FRND R7, R8 ;  /* 0x0000000800077307 */ /* 0x000e220000201000 */
[C---:B------:R-:W-:Y:S01]  /*0310*/  FFMA R5, R11.reuse, R6, -R8 ;  /* 0x000000060b057223 */ /* 0x040fe20000000808 */
[C---:B------:R-:W-:Y:S02]  /*0320*/  FSETP.GT.AND P1, PT, |R8|.reuse, 152, PT ;  /* 0x431800000800780b */ /* 0x040fe40003f24200 */
[----:B------:R-:W-:Y:S01]  /*0330*/  FSETP.GEU.AND P2, PT, R8, RZ, PT ;  /* 0x000000ff0800720b */ /* 0x000fe20003f4e000 */
[----:B------:R-:W-:-:S03]  /*0340*/  FFMA R4, R11, R4, R5 ;  /* 0x000000040b047223 */ /* 0x000fc60000000005 */
[----:B------:R-:W3:Y:S01]  /*0350*/  F2I.NTZ R10, R8 ;  /* 0x00000008000a7305 */ /* 0x000ee20000203100 */
[----:B--2---:R-:W-:Y:S01]  /*0360*/  FADD R12, R13, -R12 ;  /* 0x8000000c0d0c7221 */ /* 0x004fe20000000000 */
[----:B0-----:R-:W-:Y:S01]  /*0370*/  FADD R5, R8, -R7 ;  /* 0x8000000708057221 */ /* 0x001fe20000000000 */
[----:B------:R-:W-:Y:S02]  /*0380*/  FSETP.GT.AND P0, PT, R7, RZ, PT ;  /* 0x000000ff0700720b */ /* 0x000fe40003f04000 */
[----:B------:R-:W0:Y:S01]  /*0390*/  LDC.64 R6, c[0x0][0x3b8] ;  /* 0x0000ee00ff067b82 */ /* 0x000e220000000a00 */
[----:B------:R-:W-:Y:S01]  /*03a0*/  FADD R4, R4, R5 ;  /* 0x0000000504047221 */ /* 0x000fe20000000000 */
[----:B------:R-:W-:Y:S02]  /*03b0*/  SEL R17, RZ, 0x83000000, P0 ;  /* 0x83000000ff117807 */ /* 0x000fe40000000000 */
[----:B------:R-:W-:Y:S01]  /*03c0*/  FSETP.NAN.AND P0, PT, |R11|, |R11|, PT ;  /* 0x4000000b0b00720b */ /* 0x000fe20003f08200 */
[----:B------:R-:W-:Y:S01]  /*03d0*/  FFMA R5, R4, R9, 0.0013391353422775864601 ;  /* 0x3aaf85ed04057423 */ /* 0x000fe20000000009 */
[----:B------:R-:W-:Y:S01]  /*03e0*/  IADD3 R16, PT, PT, R17, 0x7f000000, RZ ;  /* 0x7f00000011107810 */ /* 0x000fe20007ffe0ff */
[----:B---3--:R-:W-:Y:S01]  /*03f0*/  IMAD R10, R10, 0x800000, -R17 ;  /* 0x008000000a0a7824 */ /* 0x008fe200078e0a11 */
[----:B------:R-:W-:Y:S01]  /*0400*/  I2FP.F32.S32 R8, UR12 ;  /* 0x0000000c00087c45 */ /* 0x000fe20008201400 */
[----:B------:R-:W-:-:S04]  /*0410*/  FFMA R5, R4, R5, 0.0096188392490148544312 ;  /* 0x3c1d985604057423 */ /* 0x000fc80000000005 */
[----:B------:R-:W-:-:S04]  /*0420*/  FFMA R5, R4, R5, 0.055503588169813156128 ;  /* 0x3d6357bb04057423 */ /* 0x000fc80000000005 */
[----:B------:R-:W-:-:S04]  /*0430*/  FFMA R5, R4, R5, 0.24022644758224487305 ;  /* 0x3e75fdec04057423 */ /* 0x000fc80000000005 */
[----:B------:R-:W-:Y:S01]  /*0440*/  FFMA R5, R4, R5, 0.69314718246459960938 ;  /* 0x3f31721804057423 */ /* 0x000fe20000000005 */
[----:B0-----:R-:W-:-:S03]  /*0450*/  FADD R13, R7, -R6 ;  /* 0x80000006070d7221 */ /* 0x001fc60000000000 */
[----:B------:R-:W-:Y:S01]  /*0460*/  FFMA R9, R4, R5, 1 ;  /* 0x3f80000004097423 */ /* 0x000fe20000000005 */
[----:B------:R-:W-:Y:S01]  /*0470*/  CS2R R6, SRZ ;  /* 0x0000000000067805 */ /* 0x000fe2000001ff00 */
[----:B------:R-:W0:Y:S02]  /*0480*/  LDC.64 R4, c[0x0][0x3a0] ;  /* 0x0000e800ff047b82 */ /* 0x000e240000000a00 */
[----:B------:R-:W-:-:S04]  /*0490*/  FMUL R9, R9, R16 ;  /* 0x0000001009097220 */ /* 0x000fc80000400000 */
[----:B------:R-:W-:Y:S01]  /*04a0*/  FMUL R29, R9, R10 ;  /* 0x0000000a091d7220 */ /* 0x000fe20000400000 */
[----:B------:R-:W-:Y:S01]  /*04b0*/  @P1 FSEL R29, RZ, +INF , !P2 ;  /* 0x7f800000ff1d1808 */ /* 0x000fe20005000000 */
[----:B------:R-:W-:Y:S01]  /*04c0*/  @P0 FADD R29, R11, 2 ;  /* 0x400000000b1d0421 */ /* 0x000fe20000000000 */
[----:B-1----:R-:W-:Y:S01]  /*04d0*/  FADD R11, R15, -R14 ;  /* 0x8000000e0f0b7221 */ /* 0x002fe20000000000 */
[----:B------:R-:W-:Y:S02]  /*04e0*/  ISETP.NE.AND P1, PT, RZ, UR14, PT ;  /* 0x0000000eff007c0c */ /* 0x000fe4000bf25270 */
[----:B------:R-:W-:Y:S02]  /*04f0*/  I2FP.F32.U32 R9, UR15 ;  /* 0x0000000f00097c45 */ /* 0x000fe40008201000 */
[----:B------:R-:W-:Y:S02]  /*0500*/  I2FP.F32.S32 R10, UR13 ;  /* 0x0000000d000a7c45 */ /* 0x000fe40008201400 */
[----:B------:R-:W-:-:S02]  /*0510*/  FSEL R29, R29, 1, P1 ;  /* 0x3f8000001d1d7808 */ /* 0x000fc40000800000 */
[----:B0-----:R-:W-:Y:S01]  /*0520*/  I2FP.F32.S32 R24, R4 ;  /* 0x0000000400187245 */ /* 0x001fe20000201400 */
[----:B------:R-:W-:Y:S01]  /*0530*/  VIADD R15, R5, 0xffffffff ;  /* 0xffffffff050f7836 */ /* 0x000fe20000000000 */
[----:B------:R-:W-:Y:S02]  /*0540*/  I2FP.F32.S32 R26, R5 ;  /* 0x00000005001a7245 */ /* 0x000fe40000201400 */
[----:B------:R-:W-:Y:S02]  /*0550*/  IADD3 R14, PT, PT, R4, -0x1, RZ ;  /* 0xffffffff040e7810 */ /* 0x000fe40007ffe0ff */
[----:B------:R-:W-:Y:S01]  /*0560*/  CS2R R4, SRZ ;  /* 0x0000000000047805 */ /* 0x000fe2000001ff00 */
[----:B------:R-:W-:Y:S01]  /*0570*/  FADD R24, R24, -1 ;  /* 0xbf80000018187421 */ /* 0x000fe20000000000 */
[----:B------:R-:W-:Y:S01]  /*0580*/  FADD R26, R26, -1 ;  /* 0xbf8000001a1a7421 */ /* 0x000fe20000000000 */
[----:B------:R-:W-:Y:S02]  /*0590*/  I2FP.F32.S32 R27, R14 ;  /* 0x0000000e001b7245 */ /* 0x000fe40000201400 */
[----:B------:R-:W-:-:S07]  /*05a0*/  I2FP.F32.S32 R28, R15 ;  /* 0x0000000f001c7245 */ /* 0x000fce0000201400 */
.L_x_56:
[----:B------:R-:W0:Y:S01]  /*05b0*/  MUFU.RCP R20, R9 ;  /* 0x0000000900147308 */ /* 0x000e220000001000 */
[----:B------:R-:W-:Y:S01]  /*05c0*/  I2FP.F32.U32 R16, UR4 ;  /* 0x0000000400107c45 */ /* 0x000fe20008201000 */
[----:B------:R-:W1:Y:S01]  /*05d0*/  LDCU UR5, c[0x0][0x3c0] ;  /* 0x00007800ff0577ac */ /* 0x000e620008000800 */
[----:B------:R-:W-:Y:S01]  /*05e0*/  I2FP.F32.U32 R18, R3 ;  /* 0x0000000300127245 */ /* 0x000fe20000201000 */
[----:B------:R-:W-:Y:S02]  /*05f0*/  BSSY.RECONVERGENT B0, `(.L_x_37) ;  /* 0x0000010000007945 */ /* 0x000fe40003800200 */
[----:B------:R-:W-:Y:S01]  /*0600*/  FADD R17, R16, 0.5 ;  /* 0x3f00000010117421 */ /* 0x000fe20000000000 */
[----:B------:R-:W-:-:S03]  /*0610*/  UIADD3 UR4, UPT, UPT, UR4, 0x1, URZ ;  /* 0x0000000104047890 */ /* 0x000fc6000fffe0ff */
[----:B------:R-:W-:-:S04]  /*0620*/  FFMA R16, R17, R2, R18 ;  /* 0x0000000211107223 */ /* 0x000fc80000000012 */
[----:B------:R-:W2:Y:S01]  /*0630*/  FCHK P0, R16, R9 ;  /* 0x0000000910007302 */ /* 0x000ea20000000000 */
[----:B0-----:R-:W-:Y:S01]  /*0640*/  FFMA R19, -R9, R20, 1 ;  /* 0x3f80000009137423 */ /* 0x001fe20000000114 */
[----:B-1----:R-:W-:-:S03]  /*0650*/  UISETP.NE.AND UP0, UPT, UR4, UR5, UPT ;  /* 0x000000050400728c */ /* 0x002fc6000bf05270 */
[----:B------:R-:W-:-:S04]  /*0660*/  FFMA R19, R20, R19, R20 ;  /* 0x0000001314137223 */ /* 0x000fc80000000014 */
[----:B------:R-:W-:-:S04]  /*0670*/  FFMA R18, R16, R19, RZ ;  /* 0x0000001310127223 */ /* 0x000fc800000000ff */
[----:B------:R-:W-:-:S04]  /*0680*/  FFMA R17, -R9, R18, R16 ;  /* 0x0000001209117223 */ /* 0x000fc80000000110 */
[----:B------:R-:W-:Y:S01]  /*0690*/  FFMA R17, R19, R17, R18 ;  /* 0x0000001113117223 */ /* 0x000fe20000000012 */
[----:B--2---:R-:W-:Y:S06]  /*06a0*/  @!P0 BRA `(.L_x_38) ;  /* 0x0000000000108947 */ /* 0x004fec0003800000 */
[----:B------:R-:W-:Y:S02]  /*06b0*/  MOV R17, R9 ;  /* 0x0000000900117202 */ /* 0x000fe40000000f00 */
[----:B------:R-:W-:-:S07]  /*06c0*/  MOV R18, 0x6e0 ;  /* 0x000006e000127802 */ /* 0x000fce0000000f00 */
[----:B------:R-:W-:Y:S05]  /*06d0*/  CALL.REL.NOINC `($__internal_4_$__cuda_sm3x_div_rn_noftz_f32_slowpath) ;  /* 0x00000018009c7944 */ /* 0x000fea0003c00000 */
[----:B------:R-:W-:-:S07]  /*06e0*/  IMAD.MOV.U32 R17, RZ, RZ, R19 ;  /* 0x000000ffff117224 */ /* 0x000fce00078e0013 */
.L_x_38:
[----:B------:R-:W-:Y:S05]  /*06f0*/  BSYNC.RECONVERGENT B0 ;  /* 0x0000000000007941 */ /* 0x000fea0003800200 */
.L_x_37:
[----:B------:R-:W0:Y:S01]  /*0700*/  MUFU.RCP R18, R29 ;  /* 0x0000001d00127308 */ /* 0x000e220000001000 */
[----:B------:R-:W-:Y:S01]  /*0710*/  FADD R17, R10, R17 ;  /* 0x000000110a117221 */ /* 0x000fe20000000000 */
[----:B------:R-:W-:Y:S03]  /*0720*/  BSSY.RECONVERGENT B0, `(.L_x_39) ;  /* 0x000000d000007945 */ /* 0x000fe60003800200 */
[----:B------:R-:W-:-:S04]  /*0730*/  FADD R16, R17, R17 ;  /* 0x0000001111107221 */ /* 0x000fc80000000000 */
[----:B------:R-:W1:Y:S01]  /*0740*/  FCHK P0, R16, R29 ;  /* 0x0000001d10007302 */ /* 0x000e620000000000 */
[----:B0-----:R-:W-:-:S04]  /*0750*/  FFMA R19, -R29, R18, 1 ;  /* 0x3f8000001d137423 */ /* 0x001fc80000000112 */
[----:B------:R-:W-:-:S04]  /*0760*/  FFMA R19, R18, R19, R18 ;  /* 0x0000001312137223 */ /* 0x000fc80000000012 */
[----:B------:R-:W-:-:S04]  /*0770*/  FFMA R18, R16, R19, RZ ;  /* 0x0000001310127223 */ /* 0x000fc800000000ff */
[----:B------:R-:W-:-:S04]  /*0780*/  FFMA R17, -R29, R18, R16 ;  /* 0x000000121d117223 */ /* 0x000fc80000000110 */
[----:B------:R-:W-:Y:S01]  /*0790*/  FFMA R17, R19, R17, R18 ;  /* 0x0000001113117223 */ /* 0x000fe20000000012 */
[----:B-1----:R-:W-:Y:S06]  /*07a0*/  @!P0 BRA `(.L_x_40) ;  /* 0x0000000000108947 */ /* 0x002fec0003800000 */
[----:B------:R-:W-:Y:S02]  /*07b0*/  MOV R17, R29 ;  /* 0x0000001d00117202 */ /* 0x000fe40000000f00 */
[----:B------:R-:W-:-:S07]  /*07c0*/  MOV R18, 0x7e0 ;  /* 0x000007e000127802 */ /* 0x000fce0000000f00 */
[----:B------:R-:W-:Y:S05]  /*07d0*/  CALL.REL.NOINC `($__internal_4_$__cuda_sm3x_div_rn_noftz_f32_slowpath) ;  /* 0x00000018005c7944 */ /* 0x000fea0003c00000 */
[----:B------:R-:W-:-:S07]  /*07e0*/  IMAD.MOV.U32 R17, RZ, RZ, R19 ;  /* 0x000000ffff117224 */ /* 0x000fce00078e0013 */
.L_x_40:
[----:B------:R-:W-:Y:S05]  /*07f0*/  BSYNC.RECONVERGENT B0 ;  /* 0x0000000000007941 */ /* 0x000fea0003800200 */
.L_x_39:
[----:B------:R-:W-:Y:S01]  /*0800*/  FADD R18, -R17, 1 ;  /* 0x3f80000011127421 */ /* 0x000fe20000000100 */
[----:B------:R-:W-:Y:S01]  /*0810*/  UMOV UR10, 0x54442d18 ;  /* 0x54442d18000a7882 */ /* 0x000fe20000000000 */
[----:B------:R-:W-:Y:S01]  /*0820*/  UMOV UR11, 0x400921fb ;  /* 0x400921fb000b7882 */ /* 0x000fe20000000000 */
[----:B------:R-:W-:Y:S01]  /*0830*/  MOV R20, 0x42fc0000 ;  /* 0x42fc000000147802 */ /* 0x000fe20000000f00 */
[----:B------:R-:W0:Y:S01]  /*0840*/  F2F.F64.F32 R16, R18 ;  /* 0x0000001200107310 */ /* 0x000e220000201800 */
[----:B------:R-:W-:Y:S01]  /*0850*/  IMAD.MOV.U32 R32, RZ, RZ, 0x3f6ee581 ;  /* 0x3f6ee581ff207424 */ /* 0x000fe200078e00ff */
[----:B------:R-:W-:Y:S01]  /*0860*/  BSSY.RECONVERGENT B0, `(.L_x_41) ;  /* 0x0000045000007945 */ /* 0x000fe20003800200 */
[----:B0-----:R-:W-:-:S10]  /*0870*/  DMUL R16, R16, UR10 ;  /* 0x0000000a10107c28 */ /* 0x001fd40008000000 */
[----:B------:R0:W1:Y:S02]  /*0880*/  F2F.F32.F64 R16, R16 ;  /* 0x0000001000107310 */ /* 0x0000640000301000 */
[----:B0-----:R-:W-:-:S04]  /*0890*/  SHF.R.U32.HI R17, RZ, 0x1f, R17 ;  /* 0x0000001fff117819 */ /* 0x001fc80000011611 */
[----:B------:R-:W-:Y:S01]  /*08a0*/  LOP3.LUT R17, R17, 0x1, RZ, 0xc0, !PT ;  /* 0x0000000111117812 */ /* 0x000fe200078ec0ff */
[C---:B-1----:R-:W-:Y:S01]  /*08b0*/  FMUL R19, |R16|.reuse, 1.4426950216293334961 ;  /* 0x3fb8aa3b10137820 */ /* 0x042fe20000400200 */
[C---:B------:R-:W-:Y:S01]  /*08c0*/  FMUL R18, R16.reuse, R16 ;  /* 0x0000001010127220 */ /* 0x040fe20000400000 */
[----:B------:R-:W-:-:S04]  /*08d0*/  FSETP.GE.AND P1, PT, |R16|, 1, PT ;  /* 0x3f8000001000780b */ /* 0x000fc80003f26200 */
[----:B------:R-:W0:Y:S02]  /*08e0*/  FRND.TRUNC R19, R19 ;  /* 0x0000001300137307 */ /* 0x000e24000020d000 */
[----:B0-----:R-:W-:Y:S02]  /*08f0*/  LOP3.LUT R20, R20, 0x80000000, R19, 0xb8, !PT ;  /* 0x8000000014147812 */ /* 0x001fe400078eb813 */
[----:B------:R-:W-:-:S04]  /*0900*/  FSETP.GT.AND P0, PT, |R19|, 126, PT ;  /* 0x42fc00001300780b */ /* 0x000fc80003f04200 */
[----:B------:R-:W-:Y:S01]  /*0910*/  FSEL R21, R20, R19, P0 ;  /* 0x0000001314157208 */ /* 0x000fe20000000000 */
[----:B------:R-:W-:Y:S01]  /*0920*/  HFMA2 R19, -RZ, RZ, 0.389892578125, 0.0002090930938720703125 ;  /* 0x363d0adaff137431 */ /* 0x000fe200000001ff */
[----:B------:R-:W-:Y:S01]  /*0930*/  ISETP.NE.U32.AND P0, PT, R17, 0x1, PT ;  /* 0x000000011100780c */ /* 0x000fe20003f05070 */
[----:B------:R-:W-:Y:S02]  /*0940*/  IMAD.MOV.U32 R17, RZ, RZ, 0x3b2090aa ;  /* 0x3b2090aaff117424 */ /* 0x000fe400078e00ff */
[----:B------:R-:W-:Y:S01]  /*0950*/  FFMA R20, R21, -0.69314718246459960938, |R16| ;  /* 0xbf31721815147823 */ /* 0x000fe20000000410 */
[----:B------:R-:W-:-:S03]  /*0960*/  ISETP.NE.U32.AND.EX P0, PT, RZ, RZ, PT, P0 ;  /* 0x000000ffff00720c */ /* 0x000fc60003f05100 */
[C---:B------:R-:W-:Y:S01]  /*0970*/  FFMA R20, R21.reuse, 1.9046542121259335545e-09, R20 ;  /* 0x3102e30815147823 */ /* 0x040fe20000000014 */
[----:B------:R-:W-:Y:S01]  /*0980*/  FADD R21, R21, 12583037 ;  /* 0x4b40007d15157421 */ /* 0x000fe20000000000 */
[----:B------:R-:W-:Y:S02]  /*0990*/  FFMA R19, R18, R19, 0.00019836159481201320887 ;  /* 0x394fff4912137423 */ /* 0x000fe40000000013 */
[----:B------:R-:W-:Y:S01]  /*09a0*/  FMUL R20, R20, 1.4426950216293334961 ;  /* 0x3fb8aa3b14147820 */ /* 0x000fe20000400000 */
[----:B------:R-:W-:Y:S02]  /*09b0*/  IMAD.SHL.U32 R21, R21, 0x800000, RZ ;  /* 0x0080000015157824 */ /* 0x000fe400078e00ff */
[----:B------:R-:W-:-:S03]  /*09c0*/  FFMA R19, R18, R19, 0.0083333496004343032837 ;  /* 0x3c08889a12137423 */ /* 0x000fc60000000013 */
[----:B------:R-:W0:Y:S01]  /*09d0*/  MUFU.EX2 R20, R20 ;  /* 0x0000001400147308 */ /* 0x000e220000000800 */
[----:B------:R-:W-:-:S04]  /*09e0*/  FFMA R19, R18, R19, 0.16666667163372039795 ;  /* 0x3e2aaaab12137423 */ /* 0x000fc80000000013 */
[----:B------:R-:W-:Y:S01]  /*09f0*/  FMUL R19, R18, R19 ;  /* 0x0000001312137220 */ /* 0x000fe20000400000 */
[----:B0-----:R-:W-:-:S04]  /*0a00*/  FMUL R21, R21, R20 ;  /* 0x0000001415157220 */ /* 0x001fc80000400000 */
[----:B------:R-:W0:Y:S02]  /*0a10*/  MUFU.RCP R22, R21 ;  /* 0x0000001500167308 */ /* 0x000e240000001000 */
[----:B0-----:R-:W-:Y:S01]  /*0a20*/  FMUL.FTZ R18, R22, -0.125 ;  /* 0xbe00000016127820 */ /* 0x001fe20000410000 */
[----:B------:R-:W-:Y:S01]  /*0a30*/  FFMA R22, R16, R19, R16 ;  /* 0x0000001310167223 */ /* 0x000fe20000000010 */
[----:B------:R-:W-:Y:S02]  /*0a40*/  HFMA2 R16, -RZ, RZ, 0, 5.9604644775390625e-08 ;  /* 0x00000001ff107431 */ /* 0x000fe400000001ff */
[----:B------:R-:W-:-:S05]  /*0a50*/  FFMA R18, R21, 2, R18 ;  /* 0x4000000015127823 */ /* 0x000fca0000000012 */
[----:B------:R-:W-:Y:S02]  /*0a60*/  @P1 FSEL R22, -|R18|, |R18|, !P0 ;  /* 0x4000001212161208 */ /* 0x000fe40004000300 */
[----:B------:R-:W-:Y:S02]  /*0a70*/  MOV R18, 0x54442d18 ;  /* 0x54442d1800127802 */ /* 0x000fe40000000f00 */
[----:B------:R-:W0:Y:S01]  /*0a80*/  MUFU.RCP R23, |R22| ;  /* 0x4000001600177308 */ /* 0x000e220000001000 */
[----:B------:R-:W-:-:S04]  /*0a90*/  FSETP.GT.AND P0, PT, |R22|, 1, PT ;  /* 0x3f8000001600780b */ /* 0x000fc80003f04200 */
[----:B0-----:R-:W-:-:S05]  /*0aa0*/  FSEL R23, R23, |R22|, P0 ;  /* 0x4000001617177208 */ /* 0x001fca0000000000 */
[----:B------:R-:W-:-:S04]  /*0ab0*/  FMUL R30, R23, R23 ;  /* 0x00000017171e7220 */ /* 0x000fc80000400000 */
[----:B------:R-:W-:-:S04]  /*0ac0*/  FFMA R17, R30, R17, -0.014396979473531246185 ;  /* 0xbc6be14f1e117423 */ /* 0x000fc80000000011 */
[----:B------:R-:W-:-:S04]  /*0ad0*/  FFMA R17, R30, R17, 0.039849750697612762451 ;  /* 0x3d23397e1e117423 */ /* 0x000fc80000000011 */
[C---:B------:R-:W-:Y:S02]  /*0ae0*/  FFMA R19, R30.reuse, R17, -0.072529748082160949707 ;  /* 0xbd948a7a1e137423 */ /* 0x040fe40000000011 */
[----:B------:R-:W0:Y:S02]  /*0af0*/  MUFU.RCP64H R17, 3.1415920257568359375 ;  /* 0x400921fb00117908 */ /* 0x000e240000001800 */
[----:B------:R-:W-:-:S04]  /*0b00*/  FFMA R19, R30, R19, 0.10518480092287063599 ;  /* 0x3dd76b211e137423 */ /* 0x000fc80000000013 */
[----:B------:R-:W-:-:S04]  /*0b10*/  FFMA R19, R30, R19, -0.14171802997589111328 ;  /* 0xbe111e881e137423 */ /* 0x000fc80000000013 */
[----:B------:R-:W-:Y:S01]  /*0b20*/  FFMA R21, R30, R19, 0.19988775253295898438 ;  /* 0x3e4caf601e157423 */ /* 0x000fe20000000013 */
[----:B------:R-:W-:-:S03]  /*0b30*/  IMAD.MOV.U32 R19, RZ, RZ, 0x400921fb ;  /* 0x400921fbff137424 */ /* 0x000fc600078e00ff */
[----:B------:R-:W-:-:S03]  /*0b40*/  FFMA R31, R30, R21, -0.33332940936088562012 ;  /* 0xbeaaaa271e1f7423 */ /* 0x000fc60000000015 */
[----:B0-----:R-:W-:Y:S01]  /*0b50*/  DFMA R20, R16, -R18, 1 ;  /* 0x3ff000001014742b */ /* 0x001fe20000000812 */
[----:B------:R-:W-:-:S04]  /*0b60*/  FMUL R30, R30, R31 ;  /* 0x0000001f1e1e7220 */ /* 0x000fc80000400000 */
[----:B------:R-:W-:-:S03]  /*0b70*/  FFMA R23, R23, R30, R23 ;  /* 0x0000001e17177223 */ /* 0x000fc60000000017 */
[----:B------:R-:W-:Y:S01]  /*0b80*/  DFMA R20, R20, R20, R20 ;  /* 0x000000141414722b */ /* 0x000fe20000000014 */
[----:B------:R-:W-:Y:S01]  /*0b90*/  @P0 FFMA R23, R32, 1.6832555532455444336, -R23 ;  /* 0x3fd774eb20170823 */ /* 0x000fe20000000817 */
[----:B------:R-:W-:-:S04]  /*0ba0*/  FSETP.NAN.AND P0, PT, |R22|, |R22|, PT ;  /* 0x400000161600720b */ /* 0x000fc80003f08200 */
[----:B------:R-:W-:Y:S02]  /*0bb0*/  LOP3.LUT R22, R23, 0x80000000, R22, 0xb8, !PT ;  /* 0x8000000017167812 */ /* 0x000fe400078eb816 */
[----:B------:R-:W-:Y:S02]  /*0bc0*/  DFMA R20, R16, R20, R16 ;  /* 0x000000141014722b */ /* 0x000fe40000000010 */
[----:B------:R-:W-:-:S05]  /*0bd0*/  FSEL R22, R22, R23, !P0 ;  /* 0x0000001716167208 */ /* 0x000fca0004000000 */
[----:B------:R-:W-:Y:S01]  /*0be0*/  FMUL R16, R22, 180 ;  /* 0x4334000016107820 */ /* 0x000fe20000400000 */
[----:B------:R-:W-:-:S05]  /*0bf0*/  DFMA R22, R20, -R18, 1 ;  /* 0x3ff000001416742b */ /* 0x000fca0000000812 */
[----:B------:R-:W0:Y:S03]  /*0c00*/  F2F.F64.F32 R16, R16 ;  /* 0x0000001000107310 */ /* 0x000e260000201800 */
        /* <DEDUP_REMOVED lines=9> */
[----:B------:R-:W-:Y:S05]  /*0ca0*/  CALL.REL.NOINC `($__internal_2_$__cuda_sm20_div_rn_f64_full) ;  /* 0x0000000c00187944 */ /* 0x000fea0003c00000 */
.L_x_42:
[----:B------:R-:W-:Y:S05]  /*0cb0*/  BSYNC.RECONVERGENT B0 ;  /* 0x0000000000007941 */ /* 0x000fea0003800200 */
.L_x_41:
[----:B------:R-:W0:Y:S01]  /*0cc0*/  LDCU UR5, c[0x0][0x3b0] ;  /* 0x00007600ff0577ac */ /* 0x000e220008000800 */
[----:B------:R-:W0:Y:S01]  /*0cd0*/  F2F.F32.F64 R16, R18 ;  /* 0x0000001200107310 */ /* 0x000e220000301000 */
[----:B------:R-:W-:Y:S07]  /*0ce0*/  BSSY.RECONVERGENT B0, `(.L_x_43) ;  /* 0x000000e000007945 */ /* 0x000fee0003800200 */
[----:B------:R-:W1:Y:S01]  /*0cf0*/  MUFU.RCP R17, R12 ;  /* 0x0000000c00117308 */ /* 0x000e620000001000 */
[----:B0-----:R-:W-:-:S07]  /*0d00*/  FADD R16, R16, -UR5 ;  /* 0x8000000510107e21 */ /* 0x001fce0008000000 */
[----:B------:R-:W0:Y:S01]  /*0d10*/  FCHK P0, R16, R12 ;  /* 0x0000000c10007302 */ /* 0x000e220000000000 */
[----:B-1----:R-:W-:-:S04]  /*0d20*/  FFMA R20, -R12, R17, 1 ;  /* 0x3f8000000c147423 */ /* 0x002fc80000000111 */
[----:B------:R-:W-:-:S04]  /*0d30*/  FFMA R17, R17, R20, R17 ;  /* 0x0000001411117223 */ /* 0x000fc80000000011 */
[----:B------:R-:W-:-:S04]  /*0d40*/  FFMA R20, R16, R17, RZ ;  /* 0x0000001110147223 */ /* 0x000fc800000000ff */
[----:B------:R-:W-:-:S04]  /*0d50*/  FFMA R21, -R12, R20, R16 ;  /* 0x000000140c157223 */ /* 0x000fc80000000110 */
[----:B------:R-:W-:Y:S01]  /*0d60*/  FFMA R17, R17, R21, R20 ;  /* 0x0000001511117223 */ /* 0x000fe20000000014 */
[----:B0-----:R-:W-:Y:S06]  /*0d70*/  @!P0 BRA `(.L_x_44) ;  /* 0x0000000000108947 */ /* 0x001fec0003800000 */
[----:B------:R-:W-:Y:S02]  /*0d80*/  MOV R17, R12 ;  /* 0x0000000c00117202 */ /* 0x000fe40000000f00 */
[----:B------:R-:W-:-:S07]  /*0d90*/  MOV R18, 0xdb0 ;  /* 0x00000db000127802 */ /* 0x000fce0000000f00 */
[----:B------:R-:W-:Y:S05]  /*0da0*/  CALL.REL.NOINC `($__internal_4_$__cuda_sm3x_div_rn_noftz_f32_slowpath) ;  /* 0x0000001000e87944 */ /* 0x000fea0003c00000 */
[----:B------:R-:W-:-:S07]  /*0db0*/  IMAD.MOV.U32 R17, RZ, RZ, R19 ;  /* 0x000000ffff117224 */ /* 0x000fce00078e0013 */
.L_x_44:
[----:B------:R-:W-:Y:S05]  /*0dc0*/  BSYNC.RECONVERGENT B0 ;  /* 0x0000000000007941 */ /* 0x000fea0003800200 */
.L_x_43:
[----:B------:R-:W-:Y:S01]  /*0dd0*/  FMUL R17, R28, R17 ;  /* 0x000000111c117220 */ /* 0x000fe20000400000 */
[----:B------:R-:W0:Y:S04]  /*0de0*/  LDCU UR10, c[0x0][0x3a8] ;  /* 0x00007500ff0a77ac */ /* 0x000e280008000800 */
[----:B------:R-:W-:Y:S01]  /*0df0*/  FMNMX R17, R26, R17, PT ;  /* 0x000000111a117209 */ /* 0x000fe20003800000 */
[----:B------:R-:W1:Y:S03]  /*0e00*/  LDCU UR11, c[0x0][0x3a0] ;  /* 0x00007400ff0b77ac */ /* 0x000e660008000800 */
[----:B------:R-:W-:Y:S01]  /*0e10*/  FMNMX R17, RZ, R17, !PT ;  /* 0x00000011ff117209 */ /* 0x000fe20007800000 */
[----:B------:R-:W2:Y:S03]  /*0e20*/  LDCU UR12, c[0x0][0x3b8] ;  /* 0x00007700ff0c77ac */ /* 0x000ea60008000800 */
[----:B------:R-:W3:Y:S01]  /*0e30*/  F2I.FLOOR.NTZ R30, R17 ;  /* 0x00000011001e7305 */ /* 0x000ee20000207100 */
[----:B------:R-:W-:Y:S01]  /*0e40*/  UMOV UR5, URZ ;  /* 0x000000ff00057c82 */ /* 0x000fe20008000000 */
[----:B------:R-:W-:Y:S01]  /*0e50*/  UMOV UR6, UR7 ;  /* 0x0000000700067c82 */ /* 0x000fe20008000000 */
[----:B---3--:R-:W-:-:S02]  /*0e60*/  I2FP.F32.S32 R16, R30 ;  /* 0x0000001e00107245 */ /* 0x008fc40000201400 */
[----:B------:R-:W-:-:S03]  /*0e70*/  VIADDMNMX R32, R30, 0x1, R15, PT ;  /* 0x000000011e207846 */ /* 0x000fc6000380010f */
[----:B012---:R-:W-:-:S07]  /*0e80*/  FADD R31, R17, -R16 ;  /* 0x80000010111f7221 */ /* 0x007fce0000000000 */
.L_x_55:
[----:B------:R-:W0:Y:S01]  /*0e90*/  MUFU.RCP R18, R9 ;  /* 0x0000000900127308 */ /* 0x000e220000001000 */
[----:B------:R-:W-:Y:S01]  /*0ea0*/  I2FP.F32.U32 R16, UR5 ;  /* 0x0000000500107c45 */ /* 0x000fe20008201000 */
[----:B------:R-:W-:Y:S01]  /*0eb0*/  UIADD3 UR6, UPT, UPT, UR6, 0x1, URZ ;  /* 0x0000000106067890 */ /* 0x000fe2000fffe0ff */
[----:B------:R-:W-:Y:S03]  /*0ec0*/  BSSY.RECONVERGENT B0, `(.L_x_45) ;  /* 0x0000010000007945 */ /* 0x000fe60003800200 */
[----:B------:R-:W-:Y:S01]  /*0ed0*/  FADD R16, R16, 0.5 ;  /* 0x3f00000010107421 */ /* 0x000fe20000000000 */
[----:B------:R-:W-:-:S03]  /*0ee0*/  UISETP.NE.AND UP1, UPT, UR6, URZ, UPT ;  /* 0x000000ff0600728c */ /* 0x000fc6000bf25270 */
[----:B------:R-:W-:-:S04]  /*0ef0*/  FFMA R20, R16, R2, R25 ;  /* 0x0000000210147223 */ /* 0x000fc80000000019 */
[----:B------:R-:W1:Y:S01]  /*0f00*/  FCHK P0, R20, R9 ;  /* 0x0000000914007302 */ /* 0x000e620000000000 */
[----:B0-----:R-:W-:-:S04]  /*0f10*/  FFMA R17, -R9, R18, 1 ;  /* 0x3f80000009117423 */ /* 0x001fc80000000112 */
[----:B------:R-:W-:-:S04]  /*0f20*/  FFMA R16, R18, R17, R18 ;  /* 0x0000001112107223 */ /* 0x000fc80000000012 */
[----:B------:R-:W-:-:S04]  /*0f30*/  FFMA R17, R16, R20, RZ ;  /* 0x0000001410117223 */ /* 0x000fc800000000ff */
[----:B------:R-:W-:-:S04]  /*0f40*/  FFMA R18, -R9, R17, R20 ;  /* 0x0000001109127223 */ /* 0x000fc80000000114 */
[----:B------:R-:W-:Y:S01]  /*0f50*/  FFMA R17, R16, R18, R17 ;  /* 0x0000001210117223 */ /* 0x000fe20000000011 */
[----:B-1----:R-:W-:Y:S06]  /*0f60*/  @!P0 BRA `(.L_x_46) ;  /* 0x0000000000148947 */ /* 0x002fec0003800000 */
[----:B------:R-:W-:Y:S01]  /*0f70*/  MOV R16, R20 ;  /* 0x0000001400107202 */ /* 0x000fe20000000f00 */
[----:B------:R-:W-:Y:S01]  /*0f80*/  IMAD.MOV.U32 R17, RZ, RZ, R9 ;  /* 0x000000ffff117224 */ /* 0x000fe200078e0009 */
[----:B------:R-:W-:-:S07]  /*0f90*/  MOV R18, 0xfb0 ;  /* 0x00000fb000127802 */ /* 0x000fce0000000f00 */
[----:B------:R-:W-:Y:S05]  /*0fa0*/  CALL.REL.NOINC `($__internal_4_$__cuda_sm3x_div_rn_noftz_f32_slowpath) ;  /* 0x0000001000687944 */ /* 0x000fea0003c00000 */
[----:B------:R-:W-:-:S07]  /*0fb0*/  MOV R17, R19 ;  /* 0x0000001300117202 */ /* 0x000fce0000000f00 */
.L_x_46:
[----:B------:R-:W-:Y:S05]  /*0fc0*/  BSYNC.RECONVERGENT B0 ;  /* 0x0000000000007941 */ /* 0x000fea0003800200 */
.L_x_45:
[----:B------:R-:W0:Y:S01]  /*0fd0*/  MUFU.RCP R16, R29 ;  /* 0x0000001d00107308 */ /* 0x000e220000001000 */
[----:B------:R-:W-:Y:S01]  /*0fe0*/  FADD R20, R8, R17 ;  /* 0x0000001108147221 */ /* 0x000fe20000000000 */
[----:B------:R-:W-:Y:S06]  /*0ff0*/  BSSY.RECONVERGENT B0, `(.L_x_47) ;  /* 0x000000d000007945 */ /* 0x000fec0003800200 */
[----:B------:R-:W1:Y:S01]  /*1000*/  FCHK P0, R20, R29 ;  /* 0x0000001d14007302 */ /* 0x000e620000000000 */
        /* <DEDUP_REMOVED lines=9> */
[----:B------:R-:W-:Y:S05]  /*10a0*/  CALL.REL.NOINC `($__internal_4_$__cuda_sm3x_div_rn_noftz_f32_slowpath) ;  /* 0x0000001000287944 */ /* 0x000fea0003c00000 */
[----:B------:R-:W-:-:S07]  /*10b0*/  IMAD.MOV.U32 R16, RZ, RZ, R19 ;  /* 0x000000ffff107224 */ /* 0x000fce00078e0013 */
.L_x_48:
[----:B------:R-:W-:Y:S05]  /*10c0*/  BSYNC.RECONVERGENT B0 ;  /* 0x0000000000007941 */ /* 0x000fea0003800200 */
.L_x_47:
[----:B------:R-:W-:Y:S01]  /*10d0*/  HFMA2 R17, -RZ, RZ, 3.8515625, 0 ;  /* 0x43b40000ff117431 */ /* 0x000fe200000001ff */
[----:B------:R-:W0:Y:S01]  /*10e0*/  MUFU.RCP R18, R11 ;  /* 0x0000000b00127308 */ /* 0x000e220000001000 */
[----:B------:R-:W-:Y:S03]  /*10f0*/  BSSY.RECONVERGENT B0, `(.L_x_49) ;  /* 0x000000e000007945 */ /* 0x000fe60003800200 */
[----:B------:R-:W-:-:S04]  /*1100*/  FFMA R16, R16, R17, -180 ;  /* 0xc334000010107423 */ /* 0x000fc80000000011 */
[----:B------:R-:W-:-:S04]  /*1110*/  FADD R16, R16, -UR10 ;  /* 0x8000000a10107e21 */ /* 0x000fc80008000000 */
        /* <DEDUP_REMOVED lines=8> */
[----:B------:R-:W-:-:S07]  /*11a0*/  MOV R18, 0x11c0 ;  /* 0x000011c000127802 */ /* 0x000fce0000000f00 */
[----:B------:R-:W-:Y:S05]  /*11b0*/  CALL.REL.NOINC `($__internal_4_$__cuda_sm3x_div_rn_noftz_f32_slowpath) ;  /* 0x0000000c00e47944 */ /* 0x000fea0003c00000 */
[----:B------:R-:W-:-:S07]  /*11c0*/  MOV R18, R19 ;  /* 0x0000001300127202 */ /* 0x000fce0000000f00 */
.L_x_50:
[----:B------:R-:W-:Y:S05]  /*11d0*/  BSYNC.RECONVERGENT B0 ;  /* 0x0000000000007941 */ /* 0x000fea0003800200 */
.L_x_49:
[----:B------:R-:W-:-:S05]  /*11e0*/  FMUL R17, R27, R18 ;  /* 0x000000121b117220 */ /* 0x000fca0000400000 */
[----:B------:R-:W-:Y:S02]  /*11f0*/  FMNMX R34, R24, R17, PT ;  /* 0x0000001118227209 */ /* 0x000fe40003800000 */
[----:B------:R-:W0:Y:S02]  /*1200*/  LDC.64 R16, c[0x0][0x380] ;  /* 0x0000e000ff107b82 */ /* 0x000e240000000a00 */
[----:B------:R-:W-:-:S04]  /*1210*/  FMNMX R34, RZ, R34, !PT ;  /* 0x00000022ff227209 */ /* 0x000fc80007800000 */
[----:B------:R-:W1:Y:S02]  /*1220*/  F2I.FLOOR.NTZ R33, R34 ;  /* 0x0000002200217305 */ /* 0x000e640000207100 */
[----:B-1----:R-:W-:Y:S01]  /*1230*/  VIADDMNMX R23, R33, 0x1, R14, PT ;  /* 0x0000000121177846 */ /* 0x002fe2000380010e */
[--C-:B------:R-:W-:Y:S02]  /*1240*/  IMAD R21, R30, UR11, R33.reuse ;  /* 0x0000000b1e157c24 */ /* 0x100fe4000f8e0221 */
[----:B------:R-:W-:Y:S02]  /*1250*/  IMAD R19, R32, UR11, R33 ;  /* 0x0000000b20137c24 */ /* 0x000fe4000f8e0221 */
[----:B0-----:R-:W-:-:S04]  /*1260*/  IMAD.WIDE R20, R21, 0x4, R16 ;  /* 0x0000000415147825 */ /* 0x001fc800078e0210 */
[--C-:B------:R-:W-:Y:S02]  /*1270*/  IMAD R35, R30, UR11, R23.reuse ;  /* 0x0000000b1e237c24 */ /* 0x100fe4000f8e0217 */
[----:B------:R-:W-:Y:S01]  /*1280*/  IMAD R37, R32, UR11, R23 ;  /* 0x0000000b20257c24 */ /* 0x000fe2000f8e0217 */
[----:B------:R-:W2:Y:S01]  /*1290*/  LDG.E R20, desc[UR8][R20.64] ;  /* 0x0000000814147981 */ /* 0x000ea2000c1e1900 */
[----:B------:R-:W-:-:S04]  /*12a0*/  IMAD.WIDE R18, R19, 0x4, R16 ;  /* 0x0000000413127825 */ /* 0x000fc800078e0210 */
[--C-:B------:R-:W-:Y:S02]  /*12b0*/  IMAD.WIDE R22, R35, 0x4, R16.reuse ;  /* 0x0000000423167825 */ /* 0x100fe400078e0210 */
[----:B------:R0:W3:Y:S02]  /*12c0*/  LDG.E R18, desc[UR8][R18.64] ;  /* 0x0000000812127981 */ /* 0x0000e4000c1e1900 */
[----:B------:R-:W-:Y:S02]  /*12d0*/  IMAD.WIDE R16, R37, 0x4, R16 ;  /* 0x0000000425107825 */ /* 0x000fe400078e0210 */
[----:B------:R-:W4:Y:S04]  /*12e0*/  LDG.E R22, desc[UR8][R22.64] ;  /* 0x0000000816167981 */ /* 0x000f28000c1e1900 */
[----:B------:R-:W5:Y:S01]  /*12f0*/  LDG.E R16, desc[UR8][R16.64] ;  /* 0x0000000810107981 */ /* 0x000f62000c1e1900 */
[----:B------:R-:W-:-:S05]  /*1300*/  I2FP.F32.S32 R33, R33 ;  /* 0x0000002100217245 */ /* 0x000fca0000201400 */
[----:B------:R-:W-:-:S04]  /*1310*/  FADD R33, R34, -R33 ;  /* 0x8000002122217221 */ /* 0x000fc80000000000 */
[----:B------:R-:W-:Y:S01]  /*1320*/  FADD R35, -R33, 1 ;  /* 0x3f80000021237421 */ /* 0x000fe20000000100 */
[----:B0-----:R-:W-:Y:S01]  /*1330*/  FADD R19, -R31, 1 ;  /* 0x3f8000001f137421 */ /* 0x001fe20000000100 */
[----:B------:R-:W-:Y:S02]  /*1340*/  BSSY.RECONVERGENT B0, `(.L_x_51) ;  /* 0x0000033000007945 */ /* 0x000fe40003800200 */
[-C--:B--2---:R-:W-:Y:S01]  /*1350*/  FMUL R20, R20, R35.reuse ;  /* 0x0000002314147220 */ /* 0x084fe20000400000 */
[----:B---3--:R-:W-:-:S03]  /*1360*/  FMUL R35, R18, R35 ;  /* 0x0000002312237220 */ /* 0x008fc60000400000 */
[C---:B----4-:R-:W-:Y:S01]  /*1370*/  FFMA R20, R33.reuse, R22, R20 ;  /* 0x0000001621147223 */ /* 0x050fe20000000014 */
[----:B-----5:R-:W-:-:S03]  /*1380*/  FFMA R18, R33, R16, R35 ;  /* 0x0000001021127223 */ /* 0x020fc60000000023 */
[----:B------:R-:W-:-:S04]  /*1390*/  FMUL R20, R20, R19 ;  /* 0x0000001314147220 */ /* 0x000fc80000400000 */
[----:B------:R-:W-:-:S05]  /*13a0*/  FFMA R20, R31, R18, R20 ;  /* 0x000000121f147223 */ /* 0x000fca0000000014 */
[----:B------:R-:W-:-:S13]  /*13b0*/  FSETP.NAN.AND P0, PT, |R20|, |R20|, PT ;  /* 0x400000141400720b */ /* 0x000fda0003f08200 */
[----:B------:R-:W-:Y:S05]  /*13c0*/  @P0 BRA `(.L_x_52) ;  /* 0x0000000000a80947 */ /* 0x000fea0003800000 */
[----:B------:R-:W0:Y:S01]  /*13d0*/  MUFU.RCP R18, R13 ;  /* 0x0000000d00127308 */ /* 0x000e220000001000 */
[----:B------:R-:W-:Y:S01]  /*13e0*/  FADD R16, R20, -UR12 ;  /* 0x8000000c14107e21 */ /* 0x000fe20008000000 */
        /* <DEDUP_REMOVED lines=12> */
.L_x_54:
[----:B------:R-:W-:Y:S05]  /*14b0*/  BSYNC.RECONVERGENT B1 ;  /* 0x0000000000017941 */ /* 0x000fea0003800200 */
.L_x_53:
[----:B------:R-:W-:-:S04]  /*14c0*/  FADD.SAT R17, RZ, R17 ;  /* 0x00000011ff117221 */ /* 0x000fc80000002000 */
[----:B------:R-:W-:-:S04]  /*14d0*/  FMUL R33, R17, 255 ;  /* 0x437f000011217820 */ /* 0x000fc80000400000 */
[----:B------:R-:W0:Y:S02]  /*14e0*/  F2I.FLOOR.NTZ R34, R33 ;  /* 0x0000002100227305 */ /* 0x000e240000207100 */
[C---:B0-----:R-:W-:Y:S01]  /*14f0*/  VIMNMX R16, PT, PT, R34.reuse, 0xfe, PT ;  /* 0x000000fe22107848 */ /* 0x041fe20003fe0100 */
[----:B------:R-:W-:Y:S01]  /*1500*/  IMAD.SHL.U32 R18, R34, 0x4, RZ ;  /* 0x0000000422127824 */ /* 0x000fe200078e00ff */
[----:B------:R-:W-:-:S03]  /*1510*/  I2FP.F32.S32 R34, R34 ;  /* 0x0000002200227245 */ /* 0x000fc60000201400 */
[----:B------:R-:W-:Y:S01]  /*1520*/  IMAD.SHL.U32 R16, R16, 0x4, RZ ;  /* 0x0000000410107824 */ /* 0x000fe200078e00ff */
[----:B------:R-:W-:Y:S01]  /*1530*/  SHF.L.U32 R35, R18, 0x2, RZ ;  /* 0x0000000212237819 */ /* 0x000fe200000006ff */
[----:B------:R-:W-:-:S03]  /*1540*/  FADD R34, R33, -R34 ;  /* 0x8000002221227221 */ /* 0x000fc60000000000 */
[----:B------:R-:W-:Y:S01]  /*1550*/  SHF.L.U32 R36, R16, 0x2, RZ ;  /* 0x0000000210247819 */ /* 0x000fe200000006ff */
[----:B------:R-:W0:Y:S08]  /*1560*/  LDC.64 R20, c[0x3][R35] ;  /* 0x00c0000023147b82 */ /* 0x000e300000000a00 */
[----:B------:R-:W1:Y:S08]  /*1570*/  LDC.64 R16, c[0x3][R36+0x10] ;  /* 0x00c0040024107b82 */ /* 0x000e700000000a00 */
[----:B------:R-:W2:Y:S08]  /*1580*/  LDC.64 R18, c[0x3][R36+0x18] ;  /* 0x00c0060024127b82 */ /* 0x000eb00000000a00 */
[----:B------:R-:W3:Y:S01]  /*1590*/  LDC.64 R22, c[0x3][R35+0x8] ;  /* 0x00c0020023167b82 */ /* 0x000ee20000000a00 */
[C---:B-1----:R-:W-:Y:S01]  /*15a0*/  FMUL R33, R34.reuse, R16 ;  /* 0x0000001022217220 */ /* 0x042fe20000400000 */
[C---:B------:R-:W-:Y:S01]  /*15b0*/  FMUL R17, R34.reuse, R17 ;  /* 0x0000001122117220 */ /* 0x040fe20000400000 */
[----:B------:R-:W-:-:S04]  /*15c0*/  FADD R16, -R34, 1 ;  /* 0x3f80000022107421 */ /* 0x000fc80000000100 */
[----:B0-----:R-:W-:Y:S01]  /*15d0*/  FFMA R33, R20, R16, R33 ;  /* 0x0000001014217223 */ /* 0x001fe20000000021 */
[C---:B--2---:R-:W-:Y:S01]  /*15e0*/  FMUL R37, R34.reuse, R18 ;  /* 0x0000001222257220 */ /* 0x044fe20000400000 */
[----:B------:R-:W-:Y:S01]  /*15f0*/  FMUL R34, R34, R19 ;  /* 0x0000001322227220 */ /* 0x000fe20000400000 */
[----:B------:R-:W-:Y:S01]  /*1600*/  FFMA R18, R16, R21, R17 ;  /* 0x0000001510127223 */ /* 0x000fe20000000011 */
[----:B------:R-:W-:-:S03]  /*1610*/  FADD R4, R4, R33 ;  /* 0x0000002104047221 */ /* 0x000fc60000000000 */
[----:B------:R-:W-:Y:S01]  /*1620*/  FADD R5, R5, R18 ;  /* 0x0000001205057221 */ /* 0x000fe20000000000 */
[C---:B---3--:R-:W-:Y:S01]  /*1630*/  FFMA R37, R16.reuse, R22, R37 ;  /* 0x0000001610257223 */ /* 0x048fe20000000025 */
[----:B------:R-:W-:-:S03]  /*1640*/  FFMA R34, R16, R23, R34 ;  /* 0x0000001710227223 */ /* 0x000fc60000000022 */
[----:B------:R-:W-:Y:S01]  /*1650*/  FADD R6, R6, R37 ;  /* 0x0000002506067221 */ /* 0x000fe20000000000 */
[----:B------:R-:W-:-:S07]  /*1660*/  FADD R7, R7, R34 ;  /* 0x0000002207077221 */ /* 0x000fce0000000000 */
.L_x_52:
[----:B------:R-:W-:Y:S05]  /*1670*/  BSYNC.RECONVERGENT B0 ;  /* 0x0000000000007941 */ /* 0x000fea0003800200 */
.L_x_51:
[----:B------:R-:W-:Y:S01]  /*1680*/  UIADD3 UR5, UPT, UPT, UR5, 0x1, URZ ;  /* 0x0000000105057890 */ /* 0x000fe2000fffe0ff */
[----:B------:R-:W-:Y:S11]  /*1690*/  BRA.U UP1, `(.L_x_55) ;  /* 0xfffffff501fc7547 */ /* 0x000ff6000b83ffff */
[----:B------:R-:W-:Y:S05]  /*16a0*/  BRA.U UP0, `(.L_x_56) ;  /* 0xffffffed00c07547 */ /* 0x000fea000b83ffff */
.L_x_36:
[----:B------:R-:W0:Y:S02]  /*16b0*/  LDCU UR4, c[0x0][0x3c0] ;  /* 0x00007800ff0477ac */ /* 0x000e240008000800 */
[----:B0-----:R-:W-:-:S06]  /*16c0*/  UIMAD UR4, UR4, UR4, URZ ;  /* 0x00000004040472a4 */ /* 0x001fcc000f8e02ff */
[----:B------:R-:W-:-:S05]  /*16d0*/  I2FP.F32.U32 R2, UR4 ;  /* 0x0000000400027c45 */ /* 0x000fca0008201000 */
[----:B------:R-:W-:-:S05]  /*16e0*/  VIADD R8, R2, 0x1800000 ;  /* 0x0180000002087836 */ /* 0x000fca0000000000 */
[----:B------:R-:W-:-:S04]  /*16f0*/  LOP3.LUT R8, R8, 0x7f800000, RZ, 0xc0, !PT ;  /* 0x7f80000008087812 */ /* 0x000fc800078ec0ff */
[----:B------:R-:W-:-:S13]  /*1700*/  ISETP.GT.U32.AND P0, PT, R8, 0x1ffffff, PT ;  /* 0x01ffffff0800780c */ /* 0x000fda0003f04070 */
[----:B------:R-:W-:Y:S05]  /*1710*/  @P0 BRA `(.L_x_57) ;  /* 0x0000000000100947 */ /* 0x000fea0003800000 */
[----:B------:R-:W-:-:S07]  /*1720*/  MOV R8, 0x1740 ;  /* 0x0000174000087802 */ /* 0x000fce0000000f00 */
[----:B------:R-:W-:Y:S05]  /*1730*/  CALL.REL.NOINC `($__internal_3_$__cuda_sm20_rcp_rn_f32_slowpath) ;  /* 0x0000000400b47944 */ /* 0x000fea0003c00000 */
[----:B------:R-:W-:Y:S01]  /*1740*/  MOV R8, R2 ;  /* 0x0000000200087202 */ /* 0x000fe20000000f00 */
[----:B------:R-:W-:Y:S06]  /*1750*/  BRA `(.L_x_58) ;  /* 0x0000000000107947 */ /* 0x000fec0003800000 */
.L_x_57:
[----:B------:R-:W0:Y:S02]  /*1760*/  MUFU.RCP R9, R2 ;  /* 0x0000000200097308 */ /* 0x000e240000001000 */
[----:B0-----:R-:W-:-:S04]  /*1770*/  FFMA R8, R2, R9, -1 ;  /* 0xbf80000002087423 */ /* 0x001fc80000000009 */
[----:B------:R-:W-:-:S04]  /*1780*/  FADD.FTZ R8, -R8, -RZ ;  /* 0x800000ff08087221 */ /* 0x000fc80000010100 */
[----:B------:R-:W-:-:S07]  /*1790*/  FFMA R8, R9, R8, R9 ;  /* 0x0000000809087223 */ /* 0x000fce0000000009 */
.L_x_58:
[----:B------:R-:W0:Y:S01]  /*17a0*/  LDCU UR6, c[0x0][0x39c] ;  /* 0x00007380ff0677ac */ /* 0x000e220008000800 */
[C---:B------:R-:W-:Y:S01]  /*17b0*/  FMUL R5, R8.reuse, R5 ;  /* 0x0000000508057220 */ /* 0x040fe20000400000 */
[C---:B------:R-:W-:Y:S01]  /*17c0*/  FMUL R7, R8.reuse, R7 ;  /* 0x0000000708077220 */ /* 0x040fe20000400000 */
[C---:B------:R-:W-:Y:S01]  /*17d0*/  FMUL R4, R8.reuse, R4 ;  /* 0x0000000408047220 */ /* 0x040fe20000400000 */
[----:B------:R-:W1:Y:S01]  /*17e0*/  LDCU.64 UR4, c[0x0][0x388] ;  /* 0x00007100ff0477ac */ /* 0x000e620008000a00 */
[----:B------:R-:W-:Y:S01]  /*17f0*/  FMUL R6, R8, R6 ;  /* 0x0000000608067220 */ /* 0x000fe20000400000 */
[----:B------:R-:W-:Y:S01]  /*1800*/  FMUL R5, R5, 255 ;  /* 0x437f000005057820 */ /* 0x000fe20000400000 */
[----:B------:R-:W-:Y:S01]  /*1810*/  FMUL R7, R7, 255 ;  /* 0x437f000007077820 */ /* 0x000fe20000400000 */
[----:B------:R-:W-:Y:S01]  /*1820*/  FMUL R4, R4, 255 ;  /* 0x437f000004047820 */ /* 0x000fe20000400000 */
[----:B------:R-:W-:-:S03]  /*1830*/  FMUL R6, R6, 255 ;  /* 0x437f000006067820 */ /* 0x000fc60000400000 */
[----:B------:R-:W2:Y:S01]  /*1840*/  F2I.U32.NTZ R9, R4 ;  /* 0x0000000400097305 */ /* 0x000ea20000203000 */
[----:B0-----:R-:W-:-:S07]  /*1850*/  IMAD R0, R3, UR6, R0 ;  /* 0x0000000603007c24 */ /* 0x001fce000f8e0200 */
[----:B------:R-:W0:Y:S01]  /*1860*/  F2I.U32.NTZ R5, R5 ;  /* 0x0000000500057305 */ /* 0x000e220000203000 */
[----:B------:R-:W-:-:S05]  /*1870*/  IMAD.SHL.U32 R0, R0, 0x4, RZ ;  /* 0x0000000400007824 */ /* 0x000fca00078e00ff */
[C---:B-1----:R-:W-:Y:S02]  /*1880*/  IADD3 R2, P0, PT, R0.reuse, UR4, RZ ;  /* 0x0000000400027c10 */ /* 0x042fe4000ff1e0ff */
[----:B------:R-:W1:Y:S02]  /*1890*/  F2I.U32.NTZ R11, R6 ;  /* 0x00000006000b7305 */ /* 0x000e640000203000 */
[----:B------:R-:W-:-:S06]  /*18a0*/  LEA.HI.X.SX32 R3, R0, UR5, 0x1, P0 ;  /* 0x0000000500037c11 */ /* 0x000fcc00080f0eff */
[----:B------:R-:W3:Y:S01]  /*18b0*/  F2I.U32.NTZ R7, R7 ;  /* 0x0000000700077305 */ /* 0x000ee20000203000 */
[----:B--2---:R-:W-:Y:S04]  /*18c0*/  STG.E.U8 desc[UR8][R2.64], R9 ;  /* 0x0000000902007986 */ /* 0x004fe8000c101108 */
[----:B0-----:R-:W-:Y:S04]  /*18d0*/  STG.E.U8 desc[UR8][R2.64+0x1], R5 ;  /* 0x0000010502007986 */ /* 0x001fe8000c101108 */
[----:B-1----:R-:W-:Y:S04]  /*18e0*/  STG.E.U8 desc[UR8][R2.64+0x2], R11 ;  /* 0x0000020b02007986 */ /* 0x002fe8000c101108 */
[----:B---3--:R-:W-:Y:S01]  /*18f0*/  STG.E.U8 desc[UR8][R2.64+0x3], R7 ;  /* 0x0000030702007986 */ /* 0x008fe2000c101108 */
[----:B------:R-:W-:Y:S05]  /*1900*/  EXIT ;  /* 0x000000000000794d */ /* 0x000fea0003800000 */
        .weak           $__internal_2_$__cuda_sm20_div_rn_f64_full
        .type           $__internal_2_$__cuda_sm20_div_rn_f64_full,@function
        .size           $__internal_2_$__cuda_sm20_div_rn_f64_full,($__internal_3_$__cuda_sm20_rcp_rn_f32_slowpath - $__internal_2_$__cuda_sm20_div_rn_f64_full)
$__internal_2_$__cuda_sm20_div_rn_f64_full:
[----:B------:R-:W-:Y:S01]  /*1910*/  HFMA2 R37, -RZ, RZ, 0.0045166015625, 0 ;  /* 0x1ca00000ff257431 */ /* 0x000fe200000001ff */
[C---:B------:R-:W-:Y:S01]  /*1920*/  FSETP.GEU.AND P1, PT, |R17|.reuse, 1.469367938527859385e-39, PT ;  /* 0x001000001100780b */ /* 0x040fe20003f2e200 */
[----:B------:R-:W-:Y:S01]  /*1930*/  IMAD.MOV.U32 R32, RZ, RZ, R16 ;  /* 0x000000ffff207224 */ /* 0x000fe200078e0010 */
[----:B------:R-:W-:Y:S01]  /*1940*/  LOP3.LUT R35, R17, 0x7ff00000, RZ, 0xc0, !PT ;  /* 0x7ff0000011237812 */ /* 0x000fe200078ec0ff */
[----:B------:R-:W-:Y:S01]  /*1950*/  IMAD.MOV.U32 R18, RZ, RZ, 0x54442d18 ;  /* 0x54442d18ff127424 */ /* 0x000fe200078e00ff */
[----:B------:R-:W-:Y:S01]  /*1960*/  MOV R19, 0x3ff921fb ;  /* 0x3ff921fb00137802 */ /* 0x000fe20000000f00 */
[----:B------:R-:W-:Y:S01]  /*1970*/  IMAD.MOV.U32 R22, RZ, RZ, 0x1 ;  /* 0x00000001ff167424 */ /* 0x000fe200078e00ff */
[----:B------:R-:W-:Y:S01]  /*1980*/  ISETP.GE.U32.AND P0, PT, R35, 0x40000000, PT ;  /* 0x400000002300780c */ /* 0x000fe20003f06070 */
[----:B------:R-:W-:Y:S01]  /*1990*/  BSSY.RECONVERGENT B1, `(.L_x_59) ;  /* 0x0000043000017945 */ /* 0x000fe20003800200 */
[----:B------:R-:W0:Y:S02]  /*19a0*/  MUFU.RCP64H R23, R19 ;  /* 0x0000001300177308 */ /* 0x000e240000001800 */
[----:B------:R-:W-:-:S04]  /*19b0*/  SEL R37, R37, 0x63400000, !P0 ;  /* 0x6340000025257807 */ /* 0x000fc80004000000 */
[C-C-:B------:R-:W-:Y:S02]  /*19c0*/  @!P1 LOP3.LUT R20, R37.reuse, 0x80000000, R17.reuse, 0xf8, !PT ;  /* 0x8000000025149812 */ /* 0x140fe400078ef811 */
[----:B------:R-:W-:Y:S02]  /*19d0*/  LOP3.LUT R33, R37, 0x800fffff, R17, 0xf8, !PT ;  /* 0x800fffff25217812 */ /* 0x000fe400078ef811 */
[----:B------:R-:W-:Y:S02]  /*19e0*/  @!P1 LOP3.LUT R21, R20, 0x100000, RZ, 0xfc, !PT ;  /* 0x0010000014159812 */ /* 0x000fe400078efcff */
[----:B------:R-:W-:-:S06]  /*19f0*/  @!P1 MOV R20, RZ ;  /* 0x000000ff00149202 */ /* 0x000fcc0000000f00 */
[----:B------:R-:W-:Y:S02]  /*1a00*/  @!P1 DFMA R32, R32, 2, -R20 ;  /* 0x400000002020982b */ /* 0x000fe40000000814 */
[----:B0-----:R-:W-:-:S08]  /*1a10*/  DFMA R20, R22, -R18, 1 ;  /* 0x3ff000001614742b */ /* 0x001fd00000000812 */
[----:B------:R-:W-:-:S08]  /*1a20*/  DFMA R20, R20, R20, R20 ;  /* 0x000000141414722b */ /* 0x000fd00000000014 */
[----:B------:R-:W-:-:S08]  /*1a30*/  DFMA R20, R22, R20, R22 ;  /* 0x000000141614722b */ /* 0x000fd00000000016 */
[----:B------:R-:W-:-:S08]  /*1a40*/  DFMA R30, R20, -R18, 1 ;  /* 0x3ff00000141e742b */ /* 0x000fd00000000812 */
[----:B------:R-:W-:-:S08]  /*1a50*/  DFMA R30, R20, R30, R20 ;  /* 0x0000001e141e722b */ /* 0x000fd00000000014 */
[----:B------:R-:W-:-:S08]  /*1a60*/  DMUL R20, R30, R32 ;  /* 0x000000201e147228 */ /* 0x000fd00000000000 */
[----:B------:R-:W-:-:S08]  /*1a70*/  DFMA R22, R20, -R18, R32 ;  /* 0x800000121416722b */ /* 0x000fd00000000020 */
[----:B------:R-:W-:Y:S01]  /*1a80*/  DFMA R22, R30, R22, R20 ;  /* 0x000000161e16722b */ /* 0x000fe20000000014 */
[----:B------:R-:W-:Y:S01]  /*1a90*/  MOV R30, R35 ;  /* 0x00000023001e7202 */ /* 0x000fe20000000f00 */
[----:B------:R-:W-:Y:S01]  /*1aa0*/  HFMA2 R31, -RZ, RZ, 2, 0 ;  /* 0x40000000ff1f7431 */ /* 0x000fe200000001ff */
[----:B------:R-:W-:-:S05]  /*1ab0*/  @!P1 LOP3.LUT R30, R33, 0x7ff00000, RZ, 0xc0, !PT ;  /* 0x7ff00000211e9812 */ /* 0x000fca00078ec0ff */
[----:B------:R-:W-:-:S05]  /*1ac0*/  VIADD R20, R30, 0xffffffff ;  /* 0xffffffff1e147836 */ /* 0x000fca0000000000 */
[----:B------:R-:W-:Y:S01]  /*1ad0*/  ISETP.GT.U32.AND P0, PT, R20, 0x7feffffe, PT ;  /* 0x7feffffe1400780c */ /* 0x000fe20003f04070 */
[----:B------:R-:W-:-:S05]  /*1ae0*/  VIADD R20, R31, 0xffffffff ;  /* 0xffffffff1f147836 */ /* 0x000fca0000000000 */
[----:B------:R-:W-:-:S13]  /*1af0*/  ISETP.GT.U32.OR P0, PT, R20, 0x7feffffe, P0 ;  /* 0x7feffffe1400780c */ /* 0x000fda0000704470 */
[----:B------:R-:W-:Y:S05]  /*1b00*/  @P0 BRA `(.L_x_60) ;  /* 0x0000000000680947 */ /* 0x000fea0003800000 */
[----:B------:R-:W-:-:S04]  /*1b10*/  MOV R16, 0x40000000 ;  /* 0x4000000000107802 */ /* 0x000fc80000000f00 */
[----:B------:R-:W-:-:S04]  /*1b20*/  VIADDMNMX R35, R35, -R16, 0xb9600000, !PT ;  /* 0xb960000023237446 */ /* 0x000fc80007800910 */
[----:B------:R-:W-:-:S05]  /*1b30*/  VIMNMX R16, PT, PT, R35, 0x46a00000, PT ;  /* 0x46a0000023107848 */ /* 0x000fca0003fe0100 */
[----:B------:R-:W-:Y:S02]  /*1b40*/  IMAD.IADD R37, R16, 0x1, -R37 ;  /* 0x0000000110257824 */ /* 0x000fe400078e0a25 */
[----:B------:R-:W-:-:S03]  /*1b50*/  IMAD.MOV.U32 R16, RZ, RZ, RZ ;  /* 0x000000ffff107224 */ /* 0x000fc600078e00ff */
[----:B------:R-:W-:-:S06]  /*1b60*/  IADD3 R17, PT, PT, R37, 0x7fe00000, RZ ;  /* 0x7fe0000025117810 */ /* 0x000fcc0007ffe0ff */
[----:B------:R-:W-:-:S10]  /*1b70*/  DMUL R20, R22, R16 ;  /* 0x0000001016147228 */ /* 0x000fd40000000000 */
[----:B------:R-:W-:-:S13]  /*1b80*/  FSETP.GTU.AND P0, PT, |R21|, 1.469367938527859385e-39, PT ;  /* 0x001000001500780b */ /* 0x000fda0003f0c200 */
[----:B------:R-:W-:Y:S05]  /*1b90*/  @P0 BRA `(.L_x_61) ;  /* 0x0000000000880947 */ /* 0x000fea0003800000 */
[----:B------:R-:W-:-:S06]  /*1ba0*/  DFMA R18, R22, -R18, R32 ;  /* 0x800000121612722b */ /* 0x000fcc0000000020 */
[----:B------:R-:W-:-:S04]  /*1bb0*/  MOV R18, RZ ;  /* 0x000000ff00127202 */ /* 0x000fc80000000f00 */
[C---:B------:R-:W-:Y:S02]  /*1bc0*/  FSETP.NEU.AND P0, PT, R19.reuse, RZ, PT ;  /* 0x000000ff1300720b */ /* 0x040fe40003f0d000 */
[----:B------:R-:W-:-:S04]  /*1bd0*/  LOP3.LUT R31, R19, 0x400921fb, RZ, 0x3c, !PT ;  /* 0x400921fb131f7812 */ /* 0x000fc800078e3cff */
[----:B------:R-:W-:-:S04]  /*1be0*/  LOP3.LUT R31, R31, 0x80000000, RZ, 0xc0, !PT ;  /* 0x800000001f1f7812 */ /* 0x000fc800078ec0ff */
[----:B------:R-:W-:-:S03]  /*1bf0*/  LOP3.LUT R19, R31, R17, RZ, 0xfc, !PT ;  /* 0x000000111f137212 */ /* 0x000fc600078efcff */
[----:B------:R-:W-:Y:S05]  /*1c00*/  @!P0 BRA `(.L_x_61) ;  /* 0x00000000006c8947 */ /* 0x000fea0003800000 */
[----:B------:R-:W-:Y:S01]  /*1c10*/  IMAD.MOV R17, RZ, RZ, -R37 ;  /* 0x000000ffff117224 */ /* 0x000fe200078e0a25 */
[----:B------:R-:W-:Y:S01]  /*1c20*/  MOV R16, RZ ;  /* 0x000000ff00107202 */ /* 0x000fe20000000f00 */
[----:B------:R-:W-:Y:S01]  /*1c30*/  DMUL.RP R18, R22, R18 ;  /* 0x0000001216127228 */ /* 0x000fe20000008000 */
[----:B------:R-:W-:-:S04]  /*1c40*/  IADD3 R37, PT, PT, -R37, -0x43300000, RZ ;  /* 0xbcd0000025257810 */ /* 0x000fc80007ffe1ff */
[----:B------:R-:W-:-:S05]  /*1c50*/  DFMA R16, R20, -R16, R22 ;  /* 0x800000101410722b */ /* 0x000fca0000000016 */
[----:B------:R-:W-:-:S05]  /*1c60*/  LOP3.LUT R31, R19, R31, RZ, 0x3c, !PT ;  /* 0x0000001f131f7212 */ /* 0x000fca00078e3cff */
[----:B------:R-:W-:-:S04]  /*1c70*/  FSETP.NEU.AND P0, PT, |R17|, R37, PT ;  /* 0x000000251100720b */ /* 0x000fc80003f0d200 */
[----:B------:R-:W-:Y:S02]  /*1c80*/  FSEL R20, R18, R20, !P0 ;  /* 0x0000001412147208 */ /* 0x000fe40004000000 */
[----:B------:R-:W-:Y:S01]  /*1c90*/  FSEL R21, R31, R21, !P0 ;  /* 0x000000151f157208 */ /* 0x000fe20004000000 */
[----:B------:R-:W-:Y:S06]  /*1ca0*/  BRA `(.L_x_61) ;  /* 0x0000000000447947 */ /* 0x000fec0003800000 */
.L_x_60:
[----:B------:R-:W-:-:S14]  /*1cb0*/  DSETP.NAN.AND P0, PT, R16, R16, PT ;  /* 0x000000101000722a */ /* 0x000fdc0003f08000 */
[----:B------:R-:W-:Y:S05]  /*1cc0*/  @P0 BRA `(.L_x_62) ;  /* 0x0000000000340947 */ /* 0x000fea0003800000 */
[----:B------:R-:W-:Y:S01]  /*1cd0*/  ISETP.NE.AND P0, PT, R30, R31, PT ;  /* 0x0000001f1e00720c */ /* 0x000fe20003f05270 */
[----:B------:R-:W-:Y:S01]  /*1ce0*/  IMAD.MOV.U32 R20, RZ, RZ, 0x0 ;  /* 0x00000000ff147424 */ /* 0x000fe200078e00ff */
[----:B------:R-:W-:-:S11]  /*1cf0*/  MOV R21, 0xfff80000 ;  /* 0xfff8000000157802 */ /* 0x000fd60000000f00 */
[----:B------:R-:W-:Y:S05]  /*1d00*/  @!P0 BRA `(.L_x_61) ;  /* 0x00000000002c8947 */ /* 0x000fea0003800000 */
[----:B------:R-:W-:Y:S02]  /*1d10*/  ISETP.NE.AND P0, PT, R30, 0x7ff00000, PT ;  /* 0x7ff000001e00780c */ /* 0x000fe40003f05270 */
[----:B------:R-:W-:Y:S02]  /*1d20*/  LOP3.LUT R16, R17, 0x400921fb, RZ, 0x3c, !PT ;  /* 0x400921fb11107812 */ /* 0x000fe400078e3cff */
[----:B------:R-:W-:Y:S02]  /*1d30*/  ISETP.EQ.OR P0, PT, R31, RZ, !P0 ;  /* 0x000000ff1f00720c */ /* 0x000fe40004702670 */
[----:B------:R-:W-:-:S11]  /*1d40*/  LOP3.LUT R21, R16, 0x80000000, RZ, 0xc0, !PT ;  /* 0x8000000010157812 */ /* 0x000fd600078ec0ff */
[----:B------:R-:W-:Y:S01]  /*1d50*/  @P0 LOP3.LUT R16, R21, 0x7ff00000, RZ, 0xfc, !PT ;  /* 0x7ff0000015100812 */ /* 0x000fe200078efcff */
[----:B------:R-:W-:Y:S01]  /*1d60*/  @!P0 IMAD.MOV.U32 R20, RZ, RZ, RZ ;  /* 0x000000ffff148224 */ /* 0x000fe200078e00ff */
[----:B------:R-:W-:-:S03]  /*1d70*/  @P0 MOV R20, RZ ;  /* 0x000000ff00140202 */ /* 0x000fc60000000f00 */
[----:B------:R-:W-:Y:S01]  /*1d80*/  @P0 IMAD.MOV.U32 R21, RZ, RZ, R16 ;  /* 0x000000ffff150224 */ /* 0x000fe200078e0010 */
[----:B------:R-:W-:Y:S06]  /*1d90*/  BRA `(.L_x_61) ;  /* 0x0000000000087947 */ /* 0x000fec0003800000 */
.L_x_62:
[----:B------:R-:W-:Y:S02]  /*1da0*/  LOP3.LUT R21, R17, 0x80000, RZ, 0xfc, !PT ;  /* 0x0008000011157812 */ /* 0x000fe400078efcff */
[----:B------:R-:W-:-:S07]  /*1db0*/  MOV R20, R16 ;  /* 0x0000001000147202 */ /* 0x000fce0000000f00 */
.L_x_61:
[----:B------:R-:W-:Y:S05]  /*1dc0*/  BSYNC.RECONVERGENT B1 ;  /* 0x0000000000017941 */ /* 0x000fea0003800200 */
.L_x_59:
[----:B------:R-:W-:Y:S01]  /*1dd0*/  IMAD.MOV.U32 R35, RZ, RZ, 0x0 ;  /* 0x00000000ff237424 */ /* 0x000fe200078e00ff */
[----:B------:R-:W-:Y:S01]  /*1de0*/  MOV R19, R21 ;  /* 0x0000001500137202 */ /* 0x000fe20000000f00 */
[----:B------:R-:W-:Y:S02]  /*1df0*/  IMAD.MOV.U32 R18, RZ, RZ, R20 ;  /* 0x000000ffff127224 */ /* 0x000fe400078e0014 */
[----:B------:R-:W-:Y:S05]  /*1e00*/  RET.REL.NODEC R34 `(_ZN6oscean17output_generation3gpu4cuda32tileGenerationAntialiasingKernelEPKfPhiiiiiiffffffi) ;  /* 0xffffffe0227c7950 */ /* 0x000fea0003c3ffff */
        .weak           $__internal_3_$__cuda_sm20_rcp_rn_f32_slowpath
        .type           $__internal_3_$__cuda_sm20_rcp_rn_f32_slowpath,@function
        .size           $__internal_3_$__cuda_sm20_rcp_rn_f32_slowpath,($__internal_4_$__cuda_sm3x_div_rn_noftz_f32_slowpath - $__internal_3_$__cuda_sm20_rcp_rn_f32_slowpath)
$__internal_3_$__cuda_sm20_rcp_rn_f32_slowpath:
[----:B------:R-:W-:-:S04]  /*1e10*/  SHF.L.U32 R9, R2, 0x1, RZ ;  /* 0x0000000102097819 */ /* 0x000fc800000006ff */
[----:B------:R-:W-:-:S04]  /*1e20*/  SHF.R.U32.HI R14, RZ, 0x18, R9 ;  /* 0x00000018ff0e7819 */ /* 0x000fc80000011609 */
[----:B------:R-:W-:-:S13]  /*1e30*/  ISETP.NE.U32.AND P0, PT, R14, RZ, PT ;  /* 0x000000ff0e00720c */ /* 0x000fda0003f05070 */
[----:B------:R-:W-:Y:S05]  /*1e40*/  @P0 BRA `(.L_x_63) ;  /* 0x00000000002c0947 */ /* 0x000fea0003800000 */
[----:B------:R-:W-:-:S05]  /*1e50*/  IMAD.SHL.U32 R9, R2, 0x2, RZ ;  /* 0x0000000202097824 */ /* 0x000fca00078e00ff */
[----:B------:R-:W-:-:S13]  /*1e60*/  ISETP.NE.AND P0, PT, R9, RZ, PT ;  /* 0x000000ff0900720c */ /* 0x000fda0003f05270 */
[----:B------:R2:W3:Y:S01]  /*1e70*/  @!P0 MUFU.RCP R9, R2 ;  /* 0x0000000200098308 */ /* 0x0004e20000001000 */
[----:B------:R-:W-:Y:S05]  /*1e80*/  @!P0 BRA `(.L_x_64) ;  /* 0x0000000000a48947 */ /* 0x000fea0003800000 */
[----:B------:R-:W-:-:S04]  /*1e90*/  FFMA R10, R2, 1.84467440737095516160e+19, RZ ;  /* 0x5f800000020a7823 */ /* 0x000fc800000000ff */
[----:B---3--:R-:W2:Y:S02]  /*1ea0*/  MUFU.RCP R9, R10 ;  /* 0x0000000a00097308 */ /* 0x008ea40000001000 */
[----:B--2---:R-:W-:-:S04]  /*1eb0*/  FFMA R2, R10, R9, -1 ;  /* 0xbf8000000a027423 */ /* 0x004fc80000000009 */
[----:B------:R-:W-:-:S04]  /*1ec0*/  FADD.FTZ R2, -R2, -RZ ;  /* 0x800000ff02027221 */ /* 0x000fc80000010100 */
[----:B------:R-:W-:-:S04]  /*1ed0*/  FFMA R2, R9, R2, R9 ;  /* 0x0000000209027223 */ /* 0x000fc80000000009 */
[----:B------:R-:W-:Y:S01]  /*1ee0*/  FFMA R9, R2, 1.84467440737095516160e+19, RZ ;  /* 0x5f80000002097823 */ /* 0x000fe200000000ff */
[----:B------:R-:W-:Y:S06]  /*1ef0*/  BRA `(.L_x_64) ;  /* 0x0000000000887947 */ /* 0x000fec0003800000 */
.L_x_63:
[----:B------:R-:W-:-:S04]  /*1f00*/  IADD3 R16, PT, PT, R14, -0xfd, RZ ;  /* 0xffffff030e107810 */ /* 0x000fc80007ffe0ff */
[----:B------:R-:W-:-:S13]  /*1f10*/  ISETP.GT.U32.AND P0, PT, R16, 0x1, PT ;  /* 0x000000011000780c */ /* 0x000fda0003f04070 */
[----:B------:R-:W-:Y:S05]  /*1f20*/  @P0 BRA `(.L_x_65) ;  /* 0x0000000000780947 */ /* 0x000fea0003800000 */
[----:B------:R-:W-:Y:S01]  /*1f30*/  LOP3.LUT R9, R2, 0x7fffff, RZ, 0xc0, !PT ;  /* 0x007fffff02097812 */ /* 0x000fe200078ec0ff */
[----:B------:R-:W-:-:S03]  /*1f40*/  IMAD.MOV.U32 R13, RZ, RZ, 0x3 ;  /* 0x00000003ff0d7424 */ /* 0x000fc600078e00ff */
[----:B------:R-:W-:Y:S02]  /*1f50*/  LOP3.LUT R9, R9, 0x3f800000, RZ, 0xfc, !PT ;  /* 0x3f80000009097812 */ /* 0x000fe400078efcff */
[----:B------:R-:W-:Y:S02]  /*1f60*/  SHF.L.U32 R13, R13, R16, RZ ;  /* 0x000000100d0d7219 */ /* 0x000fe400000006ff */
[----:B------:R-:W0:Y:S02]  /*1f70*/  MUFU.RCP R10, R9 ;  /* 0x00000009000a7308 */ /* 0x000e240000001000 */
[----:B0-----:R-:W-:-:S04]  /*1f80*/  FFMA R11, R9, R10, -1 ;  /* 0xbf800000090b7423 */ /* 0x001fc8000000000a */
[----:B------:R-:W-:-:S04]  /*1f90*/  FADD.FTZ R11, -R11, -RZ ;  /* 0x800000ff0b0b7221 */ /* 0x000fc80000010100 */
[CCC-:B------:R-:W-:Y:S01]  /*1fa0*/  FFMA.RM R12, R10.reuse, R11.reuse, R10.reuse ;  /* 0x0000000b0a0c7223 */ /* 0x1c0fe2000000400a */
[----:B------:R-:W-:-:S04]  /*1fb0*/  FFMA.RP R11, R10, R11, R10 ;  /* 0x0000000b0a0b7223 */ /* 0x000fc8000000800a */
[C---:B------:R-:W-:Y:S02]  /*1fc0*/  LOP3.LUT R10, R12.reuse, 0x7fffff, RZ, 0xc0, !PT ;  /* 0x007fffff0c0a7812 */ /* 0x040fe400078ec0ff */
[----:B------:R-:W-:Y:S02]  /*1fd0*/  FSETP.NEU.FTZ.AND P0, PT, R12, R11, PT ;  /* 0x0000000b0c00720b */ /* 0x000fe40003f1d000 */
[----:B------:R-:W-:Y:S02]  /*1fe0*/  LOP3.LUT R10, R10, 0x800000, RZ, 0xfc, !PT ;  /* 0x008000000a0a7812 */ /* 0x000fe400078efcff */
[----:B------:R-:W-:Y:S02]  /*1ff0*/  SEL R11, RZ, 0xffffffff, !P0 ;  /* 0xffffffffff0b7807 */ /* 0x000fe40004000000 */
[----:B------:R-:W-:Y:S02]  /*2000*/  LOP3.LUT R13, R13, R10, RZ, 0xc0, !PT ;  /* 0x0000000a0d0d7212 */ /* 0x000fe400078ec0ff */
[----:B------:R-:W-:-:S02]  /*2010*/  IADD3 R11, PT, PT, -R11, RZ, RZ ;  /* 0x000000ff0b0b7210 */ /* 0x000fc40007ffe1ff */
[-C--:B------:R-:W-:Y:S02]  /*2020*/  SHF.R.U32.HI R13, RZ, R16.reuse, R13 ;  /* 0x00000010ff0d7219 */ /* 0x080fe4000001160d */
[----:B------:R-:W-:Y:S02]  /*2030*/  LOP3.LUT P1, RZ, R11, R16, R10, 0xf8, !PT ;  /* 0x000000100bff7212 */ /* 0x000fe4000782f80a */
[C---:B------:R-:W-:Y:S02]  /*2040*/  LOP3.LUT P0, RZ, R13.reuse, 0x1, RZ, 0xc0, !PT ;  /* 0x000000010dff7812 */ /* 0x040fe4000780c0ff */
[----:B------:R-:W-:-:S04]  /*2050*/  LOP3.LUT P2, RZ, R13, 0x2, RZ, 0xc0, !PT ;  /* 0x000000020dff7812 */ /* 0x000fc8000784c0ff */
[----:B------:R-:W-:Y:S02]  /*2060*/  PLOP3.LUT P0, PT, P0, P1, P2, 0xe0, 0x0 ;  /* 0x000000000000781c */ /* 0x000fe40000703c20 */
[----:B------:R-:W-:Y:S02]  /*2070*/  LOP3.LUT P1, RZ, R2, 0x7fffff, RZ, 0xc0, !PT ;  /* 0x007fffff02ff7812 */ /* 0x000fe4000782c0ff */
[----:B------:R-:W-:-:S05]  /*2080*/  SEL R9, RZ, 0x1, !P0 ;  /* 0x00000001ff097807 */ /* 0x000fca0004000000 */
[----:B------:R-:W-:-:S05]  /*2090*/  IMAD.MOV R9, RZ, RZ, -R9 ;  /* 0x000000ffff097224 */ /* 0x000fca00078e0a09 */
[----:B------:R-:W-:Y:S02]  /*20a0*/  ISETP.GE.AND P0, PT, R9, RZ, PT ;  /* 0x000000ff0900720c */ /* 0x000fe40003f06270 */
[----:B------:R-:W-:-:S04]  /*20b0*/  IADD3 R9, PT, PT, R14, -0xfc, RZ ;  /* 0xffffff040e097810 */ /* 0x000fc80007ffe0ff */
[----:B------:R-:W-:-:S07]  /*20c0*/  SHF.R.U32.HI R9, RZ, R9, R10 ;  /* 0x00000009ff097219 */ /* 0x000fce000001160a */
[----:B------:R-:W-:-:S05]  /*20d0*/  @!P0 VIADD R9, R9, 0x1 ;  /* 0x0000000109098836 */ /* 0x000fca0000000000 */
[----:B------:R-:W-:-:S04]  /*20e0*/  @!P1 SHF.L.U32 R9, R9, 0x1, RZ ;  /* 0x0000000109099819 */ /* 0x000fc800000006ff */
[----:B------:R-:W-:Y:S01]  /*20f0*/  LOP3.LUT R9, R9, 0x80000000, R2, 0xf8, !PT ;  /* 0x8000000009097812 */ /* 0x000fe200078ef802 */
[----:B------:R-:W-:Y:S06]  /*2100*/  BRA `(.L_x_64) ;  /* 0x0000000000047947 */ /* 0x000fec0003800000 */
.L_x_65:
[----:B------:R0:W1:Y:S02]  /*2110*/  MUFU.RCP R9, R2 ;  /* 0x0000000200097308 */ /* 0x0000640000001000 */
.L_x_64:
[----:B0123--:R-:W-:Y:S02]  /*2120*/  IMAD.MOV.U32 R2, RZ, RZ, R9 ;  /* 0x000000ffff027224 */ /* 0x00ffe400078e0009 */
[----:B------:R-:W-:-:S04]  /*2130*/  HFMA2 R9, -RZ, RZ, 0, 0 ;  /* 0x00000000ff097431 */ /* 0x000fc800000001ff */
[----:B------:R-:W-:Y:S05]  /*2140*/  RET.REL.NODEC R8 `(_ZN6oscean17output_generation3gpu4cuda32tileGenerationAntialiasingKernelEPKfPhiiiiiiffffffi) ;  /* 0xffffffdc08ac7950 */ /* 0x000fea0003c3ffff */
        .weak           $__internal_4_$__cuda_sm3x_div_rn_noftz_f32_slowpath
        .type           $__internal_4_$__cuda_sm3x_div_rn_noftz_f32_slowpath,@function
        .size           $__internal_4_$__cuda_sm3x_div_rn_noftz_f32_slowpath,(.L_x_116 - $__internal_4_$__cuda_sm3x_div_rn_noftz_f32_slowpath)
$__internal_4_$__cuda_sm3x_div_rn_noftz_f32_slowpath:
[----:B------:R-:W-:Y:S01]  /*2150*/  SHF.R.U32.HI R19, RZ, 0x17, R17 ;  /* 0x00000017ff137819 */ /* 0x000fe20000011611 */
[----:B------:R-:W-:Y:S01]  /*2160*/  BSSY.RECONVERGENT B2, `(.L_x_66) ;  /* 0x0000062000027945 */ /* 0x000fe20003800200 */
[----:B------:R-:W-:Y:S02]  /*2170*/  SHF.R.U32.HI R22, RZ, 0x17, R16 ;  /* 0x00000017ff167819 */ /* 0x000fe40000011610 */
[----:B------:R-:W-:Y:S02]  /*2180*/  LOP3.LUT R19, R19, 0xff, RZ, 0xc0, !PT ;  /* 0x000000ff13137812 */ /* 0x000fe400078ec0ff */
[----:B------:R-:W-:-:S03]  /*2190*/  LOP3.LUT R22, R22, 0xff, RZ, 0xc0, !PT ;  /* 0x000000ff16167812 */ /* 0x000fc600078ec0ff */
[----:B------:R-:W-:Y:S01]  /*21a0*/  VIADD R23, R19, 0xffffffff ;  /* 0xffffffff13177836 */ /* 0x000fe20000000000 */
[----:B------:R-:W-:-:S04]  /*21b0*/  IADD3 R21, PT, PT, R22, -0x1, RZ ;  /* 0xffffffff16157810 */ /* 0x000fc80007ffe0ff */
[----:B------:R-:W-:-:S04]  /*21c0*/  ISETP.GT.U32.AND P0, PT, R23, 0xfd, PT ;  /* 0x000000fd1700780c */ /* 0x000fc80003f04070 */
[----:B------:R-:W-:-:S13]  /*21d0*/  ISETP.GT.U32.OR P0, PT, R21, 0xfd, P0 ;  /* 0x000000fd1500780c */ /* 0x000fda0000704470 */
[----:B------:R-:W-:Y:S01]  /*21e0*/  @!P0 MOV R20, RZ ;  /* 0x000000ff00148202 */ /* 0x000fe20000000f00 */
        /* <DEDUP_REMOVED lines=19> */
[----:B------:R-:W-:Y:S01]  /*2320*/  @P0 IMAD.MOV.U32 R20, RZ, RZ, RZ ;  /* 0x000000ffff140224 */ /* 0x000fe200078e00ff */
[----:B------:R-:W-:Y:S01]  /*2330*/  @!P0 MOV R20, 0xffffffc0 ;  /* 0xffffffc000148802 */ /* 0x000fe20000000f00 */
[----:B------:R-:W-:Y:S01]  /*2340*/  @!P0 FFMA R16, R16, 1.84467440737095516160e+19, RZ ;  /* 0x5f80000010108823 */ /* 0x000fe200000000ff */
[----:B------:R-:W-:Y:S02]  /*2350*/  @!P1 FFMA R17, R17, 1.84467440737095516160e+19, RZ ;  /* 0x5f80000011119823 */ /* 0x000fe400000000ff */
[----:B------:R-:W-:-:S07]  /*2360*/  @!P1 IADD3 R20, PT, PT, R20, 0x40, RZ ;  /* 0x0000004014149810 */ /* 0x000fce0007ffe0ff */
.L_x_67:
[----:B------:R-:W-:Y:S01]  /*2370*/  LEA R34, R19, 0xc0800000, 0x17 ;  /* 0xc080000013227811 */ /* 0x000fe200078eb8ff */
[----:B------:R-:W-:Y:S01]  /*2380*/  BSSY.RECONVERGENT B3, `(.L_x_72) ;  /* 0x0000036000037945 */ /* 0x000fe20003800200 */
[----:B------:R-:W-:-:S03]  /*2390*/  IADD3 R22, PT, PT, R22, -0x7f, RZ ;  /* 0xffffff8116167810 */ /* 0x000fc60007ffe0ff */
[----:B------:R-:W-:Y:S02]  /*23a0*/  IMAD.IADD R23, R17, 0x1, -R34 ;  /* 0x0000000111177824 */ /* 0x000fe400078e0a22 */
[C---:B------:R-:W-:Y:S02]  /*23b0*/  IMAD R16, R22.reuse, -0x800000, R16 ;  /* 0xff80000016107824 */ /* 0x040fe400078e0210 */
[----:B------:R0:W1:Y:S01]  /*23c0*/  MUFU.RCP R34, R23 ;  /* 0x0000001700227308 */ /* 0x0000620000001000 */
[----:B------:R-:W-:Y:S01]  /*23d0*/  FADD.FTZ R17, -R23, -RZ ;  /* 0x800000ff17117221 */ /* 0x000fe20000010100 */
[----:B0-----:R-:W-:-:S04]  /*23e0*/  IADD3 R23, PT, PT, R22, 0x7f, -R19 ;  /* 0x0000007f16177810 */ /* 0x001fc80007ffe813 */
[----:B------:R-:W-:Y:S01]  /*23f0*/  IADD3 R23, PT, PT, R23, R20, RZ ;  /* 0x0000001417177210 */ /* 0x000fe20007ffe0ff */
        /* <DEDUP_REMOVED lines=8> */
[----:B------:R-:W-:-:S05]  /*2480*/  LOP3.LUT R19, R19, 0xff, RZ, 0xc0, !PT ;  /* 0x000000ff13137812 */ /* 0x000fca00078ec0ff */
[----:B------:R-:W-:-:S05]  /*2490*/  IMAD.IADD R19, R19, 0x1, R23 ;  /* 0x0000000113137824 */ /* 0x000fca00078e0217 */
        /* <DEDUP_REMOVED lines=16> */
[----:B------:R-:W-:Y:S01]  /*25a0*/  IADD3 R21, PT, PT, R19, 0x20, RZ ;  /* 0x0000002013157810 */ /* 0x000fe20007ffe0ff */
[----:B------:R-:W-:Y:S01]  /*25b0*/  IMAD.MOV R19, RZ, RZ, -R19 ;  /* 0x000000ffff137224 */ /* 0x000fe200078e0a13 */
[----:B------:R-:W-:-:S02]  /*25c0*/  LOP3.LUT R22, R22, 0x800000, RZ, 0xfc, !PT ;  /* 0x0080000016167812 */ /* 0x000fc400078efcff */
[----:B------:R-:W-:Y:S02]  /*25d0*/  FSETP.NEU.FTZ.AND P0, PT, R20, R17, PT ;  /* 0x000000111400720b */ /* 0x000fe40003f1d000 */
[----:B------:R-:W-:Y:S02]  /*25e0*/  SHF.L.U32 R21, R22, R21, RZ ;  /* 0x0000001516157219 */ /* 0x000fe400000006ff */
        /* <DEDUP_REMOVED lines=11> */
.L_x_74:
[----:B------:R-:W-:-:S04]  /*26a0*/  LOP3.LUT R16, R16, 0x80000000, RZ, 0xc0, !PT ;  /* 0x8000000010107812 */ /* 0x000fc800078ec0ff */
[----:B------:R-:W-:Y:S01]  /*26b0*/  LOP3.LUT R16, R16, 0x7f800000, RZ, 0xfc, !PT ;  /* 0x7f80000010107812 */ /* 0x000fe200078efcff */
[----:B------:R-:W-:Y:S06]  /*26c0*/  BRA `(.L_x_75) ;  /* 0x0000000000047947 */ /* 0x000fec0003800000 */
.L_x_73:
[----:B------:R-:W-:-:S07]  /*26d0*/  LEA R16, R23, R16, 0x17 ;  /* 0x0000001017107211 */ /* 0x000fce00078eb8ff */
.L_x_75:
[----:B------:R-:W-:Y:S05]  /*26e0*/  BSYNC.RECONVERGENT B3 ;  /* 0x0000000000037941 */ /* 0x000fea0003800200 */
.L_x_72:
[----:B------:R-:W-:Y:S05]  /*26f0*/  BRA `(.L_x_76) ;  /* 0x0000000000207947 */ /* 0x000fea0003800000 */
.L_x_71:
[----:B------:R-:W-:-:S04]  /*2700*/  LOP3.LUT R16, R17, 0x80000000, R16, 0x48, !PT ;  /* 0x8000000011107812 */ /* 0x000fc800078e4810 */
[----:B------:R-:W-:Y:S01]  /*2710*/  LOP3.LUT R16, R16, 0x7f800000, RZ, 0xfc, !PT ;  /* 0x7f80000010107812 */ /* 0x000fe200078efcff */
[----:B------:R-:W-:Y:S06]  /*2720*/  BRA `(.L_x_76) ;  /* 0x0000000000147947 */ /* 0x000fec0003800000 */
.L_x_70:
[----:B------:R-:W-:Y:S01]  /*2730*/  LOP3.LUT R16, R17, 0x80000000, R16, 0x48, !PT ;  /* 0x8000000011107812 */ /* 0x000fe200078e4810 */
[----:B------:R-:W-:Y:S06]  /*2740*/  BRA `(.L_x_76) ;  /* 0x00000000000c7947 */ /* 0x000fec0003800000 */
.L_x_69:
[----:B------:R-:W0:Y:S01]  /*2750*/  MUFU.RSQ R16, -QNAN ;  /* 0xffc0000000107908 */ /* 0x000e220000001400 */
[----:B------:R-:W-:Y:S05]  /*2760*/  BRA `(.L_x_76) ;  /* 0x0000000000047947 */ /* 0x000fea0003800000 */
.L_x_68:
[----:B------:R-:W-:-:S07]  /*2770*/  FADD.FTZ R16, R16, R17 ;  /* 0x0000001110107221 */ /* 0x000fce0000010000 */
.L_x_76:
[----:B------:R-:W-:Y:S05]  /*2780*/  BSYNC.RECONVERGENT B2 ;  /* 0x0000000000027941 */ /* 0x000fea0003800200 */
.L_x_66:
[----:B------:R-:W-:Y:S02]  /*2790*/  HFMA2 R17, -RZ, RZ, 0, 0 ;  /* 0x00000000ff117431 */ /* 0x000fe400000001ff */
[----:B0-----:R-:W-:Y:S01]  /*27a0*/  IMAD.MOV.U32 R19, RZ, RZ, R16 ;  /* 0x000000ffff137224 */ /* 0x001fe200078e0010 */
[----:B------:R-:W-:-:S04]  /*27b0*/  MOV R16, R18 ;  /* 0x0000001200107202 */ /* 0x000fc80000000f00 */
[----:B------:R-:W-:Y:S05]  /*27c0*/  RET.REL.NODEC R16 `(_ZN6oscean17output_generation3gpu4cuda32tileGenerationAntialiasingKernelEPKfPhiiiiiiffffffi) ;  /* 0xffffffd8100c7950 */ /* 0x000fea0003c3ffff */
.L_x_77:
        /* <DEDUP_REMOVED lines=11> */
.L_x_116:


//--------------------- .text._ZN6oscean17output_generation3gpu4cuda20tileGenerationKernelEPKfPhiiiiiiffffff --------------------------
	.section	.text._ZN6oscean17output_generation3gpu4cuda20tileGenerationKernelEPKfPhiiiiiiffffff,"ax",@progbits
	.align	128
        .global         _ZN6oscean17output_generation3gpu4cuda20tileGenerationKernelEPKfPhiiiiiiffffff
        .type           _ZN6oscean17output_generation3gpu4cuda20tileGenerationKernelEPKfPhiiiiiiffffff,@function
        .size           _ZN6oscean17output_generation3gpu4cuda20tileGenerationKernelEPKfPhiiiiiiffffff,(.L_x_118 - _ZN6oscean17output_generation3gpu4cuda20tileGenerationKernelEPKfPhiiiiiiffffff)
        .other          _ZN6oscean17output_generation3gpu4cuda20tileGenerationKernelEPKfPhiiiiiiffffff,@"STO_CUDA_ENTRY STV_DEFAULT"
_ZN6oscean17output_generation3gpu4cuda20tileGenerationKernelEPKfPhiiiiiiffffff:
.text._ZN6oscean17output_generation3gpu4cuda20tileGenerationKernelEPKfPhiiiiiiffffff:
[----:B------:R-:W-:Y:S01]  /*0000*/  LDC R1, c[0x0][0x37c] ;  /* 0x0000df00ff017b82 */ /* 0x000fe20000000800 */
[----:B------:R-:W0:Y:S07]  /*0010*/  S2R R0, SR_TID.X ;  /* 0x0000000000007919 */ /* 0x000e2e0000002100 */
        /* <DEDUP_REMOVED lines=11> */
[----:B------:R-:W0:Y:S01]  /*00d0*/  LDCU UR4, c[0x0][0x398] ;  /* 0x00007300ff0477ac */ /* 0x000e220008000800 */
[----:B------:R-:W-:Y:S01]  /*00e0*/  I2FP.F32.U32 R9, UR6 ;  /* 0x0000000600097c45 */ /* 0x000fe20008201000 */
[----:B------:R-:W-:-:S03]  /*00f0*/  HFMA2 R11, -RZ, RZ, 1.875, 0 ;  /* 0x3f800000ff0b7431 */ /* 0x000fc600000001ff */
[----:B------:R1:W2:Y:S01]  /*0100*/  MUFU.RCP R2, R9 ;  /* 0x0000000900027308 */ /* 0x0002a20000001000 */
[----:B0-----:R-:W-:-:S09]  /*0110*/  UISETP.NE.AND UP0, UPT, UR4, URZ, UPT ;  /* 0x000000ff0400728c */ /* 0x001fd2000bf05270 */
[----:B-12---:R-:W-:Y:S05]  /*0120*/  BRA.U !UP0, `(.L_x_78) ;  /* 0x0000000108847547 */ /* 0x006fea000b800000 */
[----:B------:R-:W-:Y:S01]  /*0130*/  FFMA R0, RZ, 1.4426950216293334961, RZ ;  /* 0x3fb8aa3bff007823 */ /* 0x000fe200000000ff */
[----:B------:R-:W-:-:S03]  /*0140*/  IMAD.MOV.U32 R10, RZ, RZ, 0x391fcb8e ;  /* 0x391fcb8eff0a7424 */ /* 0x000fc600078e00ff */
        /* <DEDUP_REMOVED lines=10> */
[----:B------:R-:W-:Y:S01]  /*01f0*/  FFMA R7, R0, R7, -R11 ;  /* 0x0000000700077223 */ /* 0x000fe2000000080b */
[----:B------:R-:W-:-:S03]  /*0200*/  FSETP.GT.AND P0, PT, |R11|, 152, PT ;  /* 0x431800000b00780b */ /* 0x000fc60003f04200 */
[----:B------:R-:W-:Y:S02]  /*0210*/  FFMA R8, R0, R8, R7 ;  /* 0x0000000800087223 */ /* 0x000fe40000000007 */
[----:B------:R-:W1:Y:S01]  /*0220*/  F2I.NTZ R7, R11 ;  /* 0x0000000b00077305 */ /* 0x000e620000203100 */
[----:B0-----:R-:W-:Y:S01]  /*0230*/  FADD R3, R11, -R6 ;  /* 0x800000060b037221 */ /* 0x001fe20000000000 */
[----:B------:R-:W-:-:S03]  /*0240*/  FSETP.GT.AND P1, PT, R6, RZ, PT ;  /* 0x000000ff0600720b */ /* 0x000fc60003f24000 */
[----:B------:R-:W-:Y:S01]  /*0250*/  FADD R3, R3, R8 ;  /* 0x0000000803037221 */ /* 0x000fe20000000000 */
[----:B------:R-:W-:Y:S02]  /*0260*/  SEL R6, RZ, 0x83000000, P1 ;  /* 0x83000000ff067807 */ /* 0x000fe40000800000 */
[----:B------:R-:W-:Y:S01]  /*0270*/  FSETP.GEU.AND P1, PT, R11, RZ, PT ;  /* 0x000000ff0b00720b */ /* 0x000fe20003f2e000 */
[----:B------:R-:W-:Y:S02]  /*0280*/  FFMA R8, R3, R10, 0.0013391353422775864601 ;  /* 0x3aaf85ed03087423 */ /* 0x000fe4000000000a */
[----:B-1----:R-:W-:Y:S01]  /*0290*/  IMAD R7, R7, 0x800000, -R6 ;  /* 0x0080000007077824 */ /* 0x002fe200078e0a06 */
[----:B------:R-:W-:Y:S01]  /*02a0*/  FSEL R11, RZ, +INF , !P1 ;  /* 0x7f800000ff0b7808 */ /* 0x000fe20004800000 */
[----:B------:R-:W-:-:S04]  /*02b0*/  FFMA R8, R3, R8, 0.0096188392490148544312 ;  /* 0x3c1d985603087423 */ /* 0x000fc80000000008 */
[----:B------:R-:W-:-:S04]  /*02c0*/  FFMA R8, R3, R8, 0.055503588169813156128 ;  /* 0x3d6357bb03087423 */ /* 0x000fc80000000008 */
[----:B------:R-:W-:-:S04]  /*02d0*/  FFMA R8, R3, R8, 0.24022644758224487305 ;  /* 0x3e75fdec03087423 */ /* 0x000fc80000000008 */
[----:B------:R-:W-:Y:S01]  /*02e0*/  FFMA R10, R3, R8, 0.69314718246459960938 ;  /* 0x3f317218030a7423 */ /* 0x000fe20000000008 */
[----:B------:R-:W-:-:S03]  /*02f0*/  IADD3 R8, PT, PT, R6, 0x7f000000, RZ ;  /* 0x7f00000006087810 */ /* 0x000fc60007ffe0ff */
[----:B------:R-:W-:-:S04]  /*0300*/  FFMA R3, R3, R10, 1 ;  /* 0x3f80000003037423 */ /* 0x000fc8000000000a */
[----:B------:R-:W-:-:S04]  /*0310*/  FMUL R8, R8, R3 ;  /* 0x0000000308087220 */ /* 0x000fc80000400000 */
[----:B------:R-:W-:Y:S01]  /*0320*/  @!P0 FMUL R11, R7, R8 ;  /* 0x00000008070b8220 */ /* 0x000fe20000400000 */
[----:B------:R-:W-:-:S07]  /*0330*/  @P2 FADD R11, R0, 2 ;  /* 0x40000000000b2421 */ /* 0x000fce0000000000 */
.L_x_78:
[----:B------:R-:W0:Y:S01]  /*0340*/  LDCU UR4, c[0x0][0x390] ;  /* 0x00007200ff0477ac */ /* 0x000e220008000800 */
[----:B------:R-:W-:Y:S01]  /*0350*/  I2FP.F32.S32 R0, R5 ;  /* 0x0000000500007245 */ /* 0x000fe20000201400 */
[----:B------:R-:W-:Y:S01]  /*0360*/  FFMA R3, -R9, R2, 1 ;  /* 0x3f80000009037423 */ /* 0x000fe20000000102 */
[----:B------:R-:W-:Y:S02]  /*0370*/  BSSY.RECONVERGENT B0, `(.L_x_79) ;  /* 0x000000c000007945 */ /* 0x000fe40003800200 */
[----:B------:R-:W1:Y:S01]  /*0380*/  FCHK P0, R0, R9 ;  /* 0x0000000900007302 */ /* 0x000e620000000000 */
[----:B------:R-:W-:-:S04]  /*0390*/  FFMA R3, R2, R3, R2 ;  /* 0x0000000302037223 */ /* 0x000fc80000000002 */
[----:B------:R-:W-:-:S04]  /*03a0*/  FFMA R2, R0, R3, RZ ;  /* 0x0000000300027223 */ /* 0x000fc800000000ff */
[----:B------:R-:W-:-:S04]  /*03b0*/  FFMA R6, -R9, R2, R0 ;  /* 0x0000000209067223 */ /* 0x000fc80000000100 */
[----:B------:R-:W-:Y:S01]  /*03c0*/  FFMA R3, R3, R6, R2 ;  /* 0x0000000603037223 */ /* 0x000fe20000000002 */
[----:B0-----:R-:W-:Y:S01]  /*03d0*/  I2FP.F32.S32 R2, UR4 ;  /* 0x0000000400027c45 */ /* 0x001fe20008201400 */
[----:B-1----:R-:W-:Y:S06]  /*03e0*/  @!P0 BRA `(.L_x_80) ;  /* 0x0000000000108947 */ /* 0x002fec0003800000 */
[----:B------:R-:W-:Y:S02]  /*03f0*/  MOV R3, R9 ;  /* 0x0000000900037202 */ /* 0x000fe40000000f00 */
[----:B------:R-:W-:-:S07]  /*0400*/  MOV R6, 0x420 ;  /* 0x0000042000067802 */ /* 0x000fce0000000f00 */
[----:B------:R-:W-:Y:S05]  /*0410*/  CALL.REL.NOINC `($__internal_6_$__cuda_sm3x_div_rn_noftz_f32_slowpath) ;  /* 0x0000001400a47944 */ /* 0x000fea0003c00000 */
[----:B------:R-:W-:-:S07]  /*0420*/  IMAD.MOV.U32 R3, RZ, RZ, R0 ;  /* 0x000000ffff037224 */ /* 0x000fce00078e0000 */
.L_x_80:
[----:B------:R-:W-:Y:S05]  /*0430*/  BSYNC.RECONVERGENT B0 ;  /* 0x0000000000007941 */ /* 0x000fea0003800200 */
.L_x_79:
        /* <DEDUP_REMOVED lines=12> */
[----:B------:R-:W-:Y:S05]  /*0500*/  CALL.REL.NOINC `($__internal_6_$__cuda_sm3x_div_rn_noftz_f32_slowpath) ;  /* 0x0000001400687944 */ /* 0x000fea0003c00000 */
[----:B------:R-:W-:-:S07]  /*0510*/  IMAD.MOV.U32 R7, RZ, RZ, R0 ;  /* 0x000000ffff077224 */ /* 0x000fce00078e0000 */
.L_x_82:
[----:B------:R-:W-:Y:S05]  /*0520*/  BSYNC.RECONVERGENT B0 ;  /* 0x0000000000007941 */ /* 0x000fea0003800200 */
.L_x_81:
        /* <DEDUP_REMOVED lines=15> */
[----:B------:R-:W-:Y:S05]  /*0620*/  CALL.REL.NOINC `($__internal_6_$__cuda_sm3x_div_rn_noftz_f32_slowpath) ;  /* 0x0000001400207944 */ /* 0x000fea0003c00000 */
.L_x_84:
[----:B------:R-:W-:Y:S05]  /*0630*/  BSYNC.RECONVERGENT B0 ;  /* 0x0000000000007941 */ /* 0x000fea0003800200 */
.L_x_83:
[----:B------:R-:W0:Y:S01]  /*0640*/  LDCU UR4, c[0x0][0x394] ;  /* 0x00007280ff0477ac */ /* 0x000e220008000800 */
[----:B------:R-:W1:Y:S01]  /*0650*/  MUFU.RCP R2, R11 ;  /* 0x0000000b00027308 */ /* 0x000e620000001000 */
[----:B------:R-:W-:Y:S01]  /*0660*/  BSSY.RECONVERGENT B0, `(.L_x_85) ;  /* 0x000000f000007945 */ /* 0x000fe20003800200 */
[----:B0-----:R-:W-:-:S05]  /*0670*/  I2FP.F32.S32 R3, UR4 ;  /* 0x0000000400037c45 */ /* 0x001fca0008201400 */
[----:B------:R-:W-:Y:S01]  /*0680*/  FADD R0, R3, R0 ;  /* 0x0000000003007221 */ /* 0x000fe20000000000 */
[----:B-1----:R-:W-:-:S03]  /*0690*/  FFMA R3, R2, -R11, 1 ;  /* 0x3f80000002037423 */ /* 0x002fc6000000080b */
[----:B------:R-:W-:Y:S01]  /*06a0*/  FADD R9, R0, R0 ;  /* 0x0000000000097221 */ /* 0x000fe20000000000 */
[----:B------:R-:W-:-:S03]  /*06b0*/  FFMA R0, R2, R3, R2 ;  /* 0x0000000302007223 */ /* 0x000fc60000000002 */
[----:B------:R-:W0:Y:S01]  /*06c0*/  FCHK P0, R9, R11 ;  /* 0x0000000b09007302 */ /* 0x000e220000000000 */
[----:B------:R-:W-:-:S04]  /*06d0*/  FFMA R2, R0, R9, RZ ;  /* 0x0000000900027223 */ /* 0x000fc800000000ff */
[----:B------:R-:W-:-:S04]  /*06e0*/  FFMA R3, R2, -R11, R9 ;  /* 0x8000000b02037223 */ /* 0x000fc80000000009 */
[----:B------:R-:W-:Y:S01]  /*06f0*/  FFMA R0, R0, R3, R2 ;  /* 0x0000000300007223 */ /* 0x000fe20000000002 */
[----:B0-----:R-:W-:Y:S06]  /*0700*/  @!P0 BRA `(.L_x_86) ;  /* 0x0000000000108947 */ /* 0x001fec0003800000 */
[----:B------:R-:W-:Y:S01]  /*0710*/  IMAD.MOV.U32 R0, RZ, RZ, R9 ;  /* 0x000000ffff007224 */ /* 0x000fe200078e0009 */
[----:B------:R-:W-:Y:S02]  /*0720*/  MOV R3, R11 ;  /* 0x0000000b00037202 */ /* 0x000fe40000000f00 */
[----:B------:R-:W-:-:S07]  /*0730*/  MOV R6, 0x750 ;  /* 0x0000075000067802 */ /* 0x000fce0000000f00 */
[----:B------:R-:W-:Y:S05]  /*0740*/  CALL.REL.NOINC `($__internal_6_$__cuda_sm3x_div_rn_noftz_f32_slowpath) ;  /* 0x0000001000d87944 */ /* 0x000fea0003c00000 */
.L_x_86:
[----:B------:R-:W-:Y:S05]  /*0750*/  BSYNC.RECONVERGENT B0 ;  /* 0x0000000000007941 */ /* 0x000fea0003800200 */
.L_x_85:
[----:B------:R-:W-:Y:S01]  /*0760*/  FADD R0, -R0, 1 ;  /* 0x3f80000000007421 */ /* 0x000fe20000000100 */
[----:B------:R-:W-:Y:S01]  /*0770*/  UMOV UR4, 0x54442d18 ;  /* 0x54442d1800047882 */ /* 0x000fe20000000000 */
[----:B------:R-:W-:Y:S01]  /*0780*/  UMOV UR5, 0x400921fb ;  /* 0x400921fb00057882 */ /* 0x000fe20000000000 */
[----:B------:R-:W-:Y:S01]  /*0790*/  IMAD.MOV.U32 R9, RZ, RZ, 0x42fc0000 ;  /* 0x42fc0000ff097424 */ /* 0x000fe200078e00ff */
        /* <DEDUP_REMOVED lines=17> */
[----:B------:R-:W-:Y:S02]  /*08b0*/  FSEL R9, R9, R6, P0 ;  /* 0x0000000609097208 */ /* 0x000fe40000000000 */
[----:B------:R-:W-:-:S03]  /*08c0*/  ISETP.NE.U32.AND P0, PT, R3, 0x1, PT ;  /* 0x000000010300780c */ /* 0x000fc60003f05070 */
[----:B------:R-:W-:Y:S01]  /*08d0*/  FFMA R8, R9, -0.69314718246459960938, |R2| ;  /* 0xbf31721809087823 */ /* 0x000fe20000000402 */
[----:B------:R-:W-:-:S03]  /*08e0*/  ISETP.NE.U32.AND.EX P0, PT, RZ, RZ, PT, P0 ;  /* 0x000000ffff00720c */ /* 0x000fc60003f05100 */
[C---:B------:R-:W-:Y:S01]  /*08f0*/  FFMA R8, R9.reuse, 1.9046542121259335545e-09, R8 ;  /* 0x3102e30809087823 */ /* 0x040fe20000000008 */
[----:B------:R-:W-:-:S03]  /*0900*/  FADD R9, R9, 12583037 ;  /* 0x4b40007d09097421 */ /* 0x000fc60000000000 */
[----:B------:R-:W-:Y:S02]  /*0910*/  FMUL R8, R8, 1.4426950216293334961 ;  /* 0x3fb8aa3b08087820 */ /* 0x000fe40000400000 */
[----:B------:R-:W-:-:S04]  /*0920*/  SHF.L.U32 R9, R9, 0x17, RZ ;  /* 0x0000001709097819 */ /* 0x000fc800000006ff */
[----:B------:R-:W0:Y:S02]  /*0930*/  MUFU.EX2 R8, R8 ;  /* 0x0000000800087308 */ /* 0x000e240000000800 */
[----:B0-----:R-:W-:Y:S01]  /*0940*/  FMUL R9, R9, R8 ;  /* 0x0000000809097220 */ /* 0x001fe20000400000 */
[----:B------:R-:W-:-:S05]  /*0950*/  IMAD.MOV.U32 R8, RZ, RZ, 0x1 ;  /* 0x00000001ff087424 */ /* 0x000fca00078e00ff */
[----:B------:R-:W0:Y:S02]  /*0960*/  MUFU.RCP R6, R9 ;  /* 0x0000000900067308 */ /* 0x000e240000001000 */
[----:B0-----:R-:W-:Y:S01]  /*0970*/  FMUL.FTZ R0, R6, -0.125 ;  /* 0xbe00000006007820 */ /* 0x001fe20000410000 */
[----:B------:R-:W-:Y:S01]  /*0980*/  FFMA R6, R2, R11, R2 ;  /* 0x0000000b02067223 */ /* 0x000fe20000000002 */
[----:B------:R-:W-:Y:S02]  /*0990*/  IMAD.MOV.U32 R2, RZ, RZ, 0x54442d18 ;  /* 0x54442d18ff027424 */ /* 0x000fe400078e00ff */
[----:B------:R-:W-:Y:S02]  /*09a0*/  FFMA R0, R9, 2, R0 ;  /* 0x4000000009007823 */ /* 0x000fe40000000000 */
[----:B------:R-:W-:Y:S03]  /*09b0*/  MUFU.RCP64H R9, 3.1415920257568359375 ;  /* 0x400921fb00097908 */ /* 0x000fe60000001800 */
[----:B------:R-:W-:-:S04]  /*09c0*/  @P1 FSEL R6, -|R0|, |R0|, !P0 ;  /* 0x4000000000061208 */ /* 0x000fc80004000300 */
        /* <DEDUP_REMOVED lines=35> */
[----:B------:R-:W-:Y:S05]  /*0c00*/  CALL.REL.NOINC `($__internal_5_$__cuda_sm20_div_rn_f64_full) ;  /* 0x00000008006c7944 */ /* 0x000fea0003c00000 */
[----:B------:R-:W-:Y:S01]  /*0c10*/  IMAD.MOV.U32 R2, RZ, RZ, R14 ;  /* 0x000000ffff027224 */ /* 0x000fe200078e000e */
[----:B------:R-:W-:-:S07]  /*0c20*/  MOV R3, R15 ;  /* 0x0000000f00037202 */ /* 0x000fce0000000f00 */
.L_x_88:
[----:B------:R-:W-:Y:S05]  /*0c30*/  BSYNC.RECONVERGENT B0 ;  /* 0x0000000000007941 */ /* 0x000fea0003800200 */
.L_x_87:
        /* <DEDUP_REMOVED lines=13> */
[----:B------:R-:W-:Y:S01]  /*0d10*/  IMAD.MOV.U32 R3, RZ, RZ, R11 ;  /* 0x000000ffff037224 */ /* 0x000fe200078e000b */
[----:B------:R-:W-:-:S07]  /*0d20*/  MOV R6, 0xd40 ;  /* 0x00000d4000067802 */ /* 0x000fce0000000f00 */
[----:B------:R-:W-:Y:S05]  /*0d30*/  CALL.REL.NOINC `($__internal_6_$__cuda_sm3x_div_rn_noftz_f32_slowpath) ;  /* 0x0000000c005c7944 */ /* 0x000fea0003c00000 */
[----:B------:R-:W-:-:S07]  /*0d40*/  MOV R8, R0 ;  /* 0x0000000000087202 */ /* 0x000fce0000000f00 */
.L_x_90:
[----:B------:R-:W-:Y:S05]  /*0d50*/  BSYNC.RECONVERGENT B0 ;  /* 0x0000000000007941 */ /* 0x000fea0003800200 */
.L_x_89:
[----:B------:R-:W0:Y:S01]  /*0d60*/  LDC.64 R10, c[0x0][0x3b0] ;  /* 0x0000ec00ff0a7b82 */ /* 0x000e220000000a00 */
[----:B------:R-:W1:Y:S01]  /*0d70*/  LDCU.64 UR4, c[0x0][0x358] ;  /* 0x00006b00ff0477ac */ /* 0x000e620008000a00 */
[----:B------:R-:W-:Y:S06]  /*0d80*/  BSSY.RECONVERGENT B0, `(.L_x_91) ;  /* 0x0000013000007945 */ /* 0x000fec0003800200 */
[----:B------:R-:W2:Y:S01]  /*0d90*/  LDC R6, c[0x0][0x3a0] ;  /* 0x0000e800ff067b82 */ /* 0x000ea20000000800 */
[----:B0-----:R-:W-:Y:S01]  /*0da0*/  FADD R7, -R10, R11 ;  /* 0x0000000b0a077221 */ /* 0x001fe20000000100 */
[----:B------:R-:W-:-:S03]  /*0db0*/  FADD R0, R9, -R10 ;  /* 0x8000000a09007221 */ /* 0x000fc60000000000 */
[----:B------:R-:W0:Y:S08]  /*0dc0*/  MUFU.RCP R2, R7 ;  /* 0x0000000700027308 */ /* 0x000e300000001000 */
[----:B------:R-:W3:Y:S01]  /*0dd0*/  FCHK P0, R0, R7 ;  /* 0x0000000700007302 */ /* 0x000ee20000000000 */
[----:B0-----:R-:W-:-:S04]  /*0de0*/  FFMA R3, -R7, R2, 1 ;  /* 0x3f80000007037423 */ /* 0x001fc80000000102 */
[----:B------:R-:W-:Y:S01]  /*0df0*/  FFMA R9, R2, R3, R2 ;  /* 0x0000000302097223 */ /* 0x000fe20000000002 */
[----:B--2---:R-:W-:-:S03]  /*0e00*/  VIADD R2, R6, 0xffffffff ;  /* 0xffffffff06027836 */ /* 0x004fc60000000000 */
[----:B------:R-:W-:Y:S02]  /*0e10*/  FFMA R6, R0, R9, RZ ;  /* 0x0000000900067223 */ /* 0x000fe400000000ff */
[----:B------:R-:W-:Y:S02]  /*0e20*/  I2FP.F32.S32 R3, R2 ;  /* 0x0000000200037245 */ /* 0x000fe40000201400 */
[----:B------:R-:W-:-:S03]  /*0e30*/  FFMA R10, -R7, R6, R0 ;  /* 0x00000006070a7223 */ /* 0x000fc60000000100 */
[----:B------:R-:W-:Y:S01]  /*0e40*/  FMUL R8, R3, R8 ;  /* 0x0000000803087220 */ /* 0x000fe20000400000 */
[----:B------:R-:W-:Y:S01]  /*0e50*/  FFMA R9, R9, R10, R6 ;  /* 0x0000000a09097223 */ /* 0x000fe20000000006 */
[----:B-1-3--:R-:W-:Y:S06]  /*0e60*/  @!P0 BRA `(.L_x_92) ;  /* 0x0000000000108947 */ /* 0x00afec0003800000 */
[----:B------:R-:W-:Y:S02]  /*0e70*/  MOV R3, R7 ;  /* 0x0000000700037202 */ /* 0x000fe40000000f00 */
[----:B------:R-:W-:-:S07]  /*0e80*/  MOV R6, 0xea0 ;  /* 0x00000ea000067802 */ /* 0x000fce0000000f00 */
[----:B------:R-:W-:Y:S05]  /*0e90*/  CALL.REL.NOINC `($__internal_6_$__cuda_sm3x_div_rn_noftz_f32_slowpath) ;  /* 0x0000000c00047944 */ /* 0x000fea0003c00000 */
[----:B------:R-:W-:-:S07]  /*0ea0*/  IMAD.MOV.U32 R9, RZ, RZ, R0 ;  /* 0x000000ffff097224 */ /* 0x000fce00078e0000 */
.L_x_92:
[----:B------:R-:W-:Y:S05]  /*0eb0*/  BSYNC.RECONVERGENT B0 ;  /* 0x0000000000007941 */ /* 0x000fea0003800200 */
.L_x_91:
        /* <DEDUP_REMOVED lines=43> */
[----:B------:R-:W0:Y:S01]  /*1170*/  LDCU UR8, c[0x0][0x39c] ;  /* 0x00007380ff0877ac */ /* 0x000e220008000800 */
[----:B------:R-:W1:Y:S01]  /*1180*/  LDCU.64 UR6, c[0x0][0x388] ;  /* 0x00007100ff0677ac */ /* 0x000e620008000a00 */
[----:B0-----:R-:W-:-:S05]  /*1190*/  IMAD R4, R4, UR8, R5 ;  /* 0x0000000804047c24 */ /* 0x001fca000f8e0205 */
[----:B------:R-:W-:-:S04]  /*11a0*/  SHF.L.U32 R4, R4, 0x2, RZ ;  /* 0x0000000204047819 */ /* 0x000fc800000006ff */
[----:B-1----:R-:W-:-:S04]  /*11b0*/  IADD3 R2, P0, PT, R4, UR6, RZ ;  /* 0x0000000604027c10 */ /* 0x002fc8000ff1e0ff */
[----:B------:R-:W-:-:S05]  /*11c0*/  LEA.HI.X.SX32 R3, R4, UR7, 0x1, P0 ;  /* 0x0000000704037c11 */ /* 0x000fca00080f0eff */
[----:B------:R-:W-:Y:S04]  /*11d0*/  STG.E.U8 desc[UR4][R2.64], RZ ;  /* 0x000000ff02007986 */ /* 0x000fe8000c101104 */
[----:B------:R-:W-:Y:S04]  /*11e0*/  STG.E.U8 desc[UR4][R2.64+0x1], RZ ;  /* 0x000001ff02007986 */ /* 0x000fe8000c101104 */
[----:B------:R-:W-:Y:S04]  /*11f0*/  STG.E.U8 desc[UR4][R2.64+0x2], RZ ;  /* 0x000002ff02007986 */ /* 0x000fe8000c101104 */
[----:B------:R-:W-:Y:S01]  /*1200*/  STG.E.U8 desc[UR4][R2.64+0x3], RZ ;  /* 0x000003ff02007986 */ /* 0x000fe2000c101104 */
[----:B------:R-:W-:Y:S05]  /*1210*/  EXIT ;  /* 0x000000000000794d */ /* 0x000fea0003800000 */
.L_x_93:
        /* <DEDUP_REMOVED lines=13> */
[----:B------:R-:W-:Y:S05]  /*12f0*/  CALL.REL.NOINC `($__internal_6_$__cuda_sm3x_div_rn_noftz_f32_slowpath) ;  /* 0x0000000400ec7944 */ /* 0x000fea0003c00000 */
[----:B------:R-:W-:-:S07]  /*1300*/  IMAD.MOV.U32 R2, RZ, RZ, R0 ;  /* 0x000000ffff027224 */ /* 0x000fce00078e0000 */
.L_x_95:
[----:B------:R-:W-:Y:S05]  /*1310*/  BSYNC.RECONVERGENT B0 ;  /* 0x0000000000007941 */ /* 0x000fea0003800200 */
.L_x_94:
[----:B------:R-:W-:Y:S01]  /*1320*/  FADD.SAT R2, RZ, R2 ;  /* 0x00000002ff027221 */ /* 0x000fe20000002000 */
[----:B------:R-:W0:Y:S03]  /*1330*/  LDCU UR6, c[0x0][0x39c] ;  /* 0x00007380ff0677ac */ /* 0x000e260008000800 */
[----:B------:R-:W-:Y:S01]  /*1340*/  FMUL R0, R2, 255 ;  /* 0x437f000002007820 */ /* 0x000fe20000400000 */
[----:B------:R-:W1:Y:S03]  /*1350*/  LDCU.64 UR8, c[0x0][0x388] ;  /* 0x00007100ff0877ac */ /* 0x000e660008000a00 */
[----:B------:R-:W2:Y:S01]  /*1360*/  F2I.FLOOR.NTZ R12, R0 ;  /* 0x00000000000c7305 */ /* 0x000ea20000207100 */
[----:B0-----:R-:W-:Y:S01]  /*1370*/  IMAD R4, R4, UR6, R5 ;  /* 0x0000000604047c24 */ /* 0x001fe2000f8e0205 */
[----:B--2---:R-:W-:-:S02]  /*1380*/  VIMNMX R2, PT, PT, R12, 0xfe, PT ;  /* 0x000000fe0c027848 */ /* 0x004fc40003fe0100 */
[----:B------:R-:W-:Y:S02]  /*1390*/  I2FP.F32.S32 R13, R12 ;  /* 0x0000000c000d7245 */ /* 0x000fe40000201400 */
[----:B------:R-:W-:Y:S02]  /*13a0*/  SHF.L.U32 R3, R2, 0x2, RZ ;  /* 0x0000000202037819 */ /* 0x000fe400000006ff */
[----:B------:R-:W-:Y:S01]  /*13b0*/  SHF.L.U32 R2, R12, 0x2, RZ ;  /* 0x000000020c027819 */ /* 0x000fe200000006ff */
[----:B------:R-:W-:Y:S01]  /*13c0*/  FADD R13, R0, -R13 ;  /* 0x8000000d000d7221 */ /* 0x000fe20000000000 */
[----:B------:R-:W-:Y:S01]  /*13d0*/  SHF.L.U32 R4, R4, 0x2, RZ ;  /* 0x0000000204047819 */ /* 0x000fe200000006ff */
[----:B------:R-:W-:Y:S01]  /*13e0*/  IMAD.SHL.U32 R15, R3, 0x4, RZ ;  /* 0x00000004030f7824 */ /* 0x000fe200078e00ff */
[----:B------:R-:W-:Y:S01]  /*13f0*/  SHF.L.U32 R14, R2, 0x2, RZ ;  /* 0x00000002020e7819 */ /* 0x000fe200000006ff */
[C---:B------:R-:W-:Y:S02]  /*1400*/  FADD R0, -R13.reuse, 1 ;  /* 0x3f8000000d007421 */ /* 0x040fe40000000100 */
[----:B------:R-:W0:Y:S08]  /*1410*/  LDC.64 R6, c[0x3][R15+0x10] ;  /* 0x00c004000f067b82 */ /* 0x000e300000000a00 */
[----:B------:R-:W2:Y:S08]  /*1420*/  LDC.64 R2, c[0x3][R14] ;  /* 0x00c000000e027b82 */ /* 0x000eb00000000a00 */
[----:B------:R-:W3:Y:S08]  /*1430*/  LDC.64 R8, c[0x3][R15+0x18] ;  /* 0x00c006000f087b82 */ /* 0x000ef00000000a00 */
[----:B------:R-:W4:Y:S01]  /*1440*/  LDC.64 R10, c[0x3][R14+0x8] ;  /* 0x00c002000e0a7b82 */ /* 0x000f220000000a00 */
[C---:B0-----:R-:W-:Y:S01]  /*1450*/  FMUL R7, R13.reuse, R7 ;  /* 0x000000070d077220 */ /* 0x041fe20000400000 */
[----:B------:R-:W-:-:S03]  /*1460*/  FMUL R17, R13, R6 ;  /* 0x000000060d117220 */ /* 0x000fc60000400000 */
[----:B--2---:R-:W-:Y:S01]  /*1470*/  FFMA R3, R0, R3, R7 ;  /* 0x0000000300037223 */ /* 0x004fe20000000007 */
[----:B------:R-:W-:-:S03]  /*1480*/  FFMA R2, R2, R0, R17 ;  /* 0x0000000002027223 */ /* 0x000fc60000000011 */
[----:B------:R-:W-:Y:S01]  /*1490*/  FMUL R6, R3, 255 ;  /* 0x437f000003067820 */ /* 0x000fe20000400000 */
[----:B------:R-:W-:Y:S01]  /*14a0*/  FMUL R2, R2, 255 ;  /* 0x437f000002027820 */ /* 0x000fe20000400000 */
[C---:B---3--:R-:W-:Y:S01]  /*14b0*/  FMUL R7, R13.reuse, R8 ;  /* 0x000000080d077220 */ /* 0x048fe20000400000 */
[----:B------:R-:W-:Y:S02]  /*14c0*/  FMUL R9, R13, R9 ;  /* 0x000000090d097220 */ /* 0x000fe40000400000 */
[----:B------:R1:W0:Y:S01]  /*14d0*/  F2I.U32.NTZ R17, R2 ;  /* 0x0000000200117305 */ /* 0x0002220000203000 */
[C---:B----4-:R-:W-:Y:S01]  /*14e0*/  FFMA R7, R0.reuse, R10, R7 ;  /* 0x0000000a00077223 */ /* 0x050fe20000000007 */
[----:B------:R-:W-:-:S06]  /*14f0*/  FFMA R9, R0, R11, R9 ;  /* 0x0000000b00097223 */ /* 0x000fcc0000000009 */
[----:B------:R-:W2:Y:S01]  /*1500*/  F2I.U32.NTZ R19, R6 ;  /* 0x0000000600137305 */ /* 0x000ea20000203000 */
[C---:B-1----:R-:W-:Y:S01]  /*1510*/  IADD3 R2, P0, PT, R4.reuse, UR8, RZ ;  /* 0x0000000804027c10 */ /* 0x042fe2000ff1e0ff */
[----:B------:R-:W-:Y:S01]  /*1520*/  FMUL R7, R7, 255 ;  /* 0x437f000007077820 */ /* 0x000fe20000400000 */
[----:B------:R-:W-:Y:S02]  /*1530*/  FMUL R9, R9, 255 ;  /* 0x437f000009097820 */ /* 0x000fe40000400000 */
[----:B------:R-:W-:-:S03]  /*1540*/  LEA.HI.X.SX32 R3, R4, UR9, 0x1, P0 ;  /* 0x0000000904037c11 */ /* 0x000fc600080f0eff */
[----:B------:R-:W1:Y:S02]  /*1550*/  F2I.U32.NTZ R7, R7 ;  /* 0x0000000700077305 */ /* 0x000e640000203000 */
[----:B0-----:R-:W-:Y:S04]  /*1560*/  STG.E.U8 desc[UR4][R2.64], R17 ;  /* 0x0000001102007986 */ /* 0x001fe8000c101104 */
[----:B--2---:R-:W-:Y:S02]  /*1570*/  STG.E.U8 desc[UR4][R2.64+0x1], R19 ;  /* 0x0000011302007986 */ /* 0x004fe4000c101104 */
[----:B------:R-:W0:Y:S02]  /*1580*/  F2I.U32.NTZ R9, R9 ;  /* 0x0000000900097305 */ /* 0x000e240000203000 */
[----:B-1----:R-:W-:Y:S04]  /*1590*/  STG.E.U8 desc[UR4][R2.64+0x2], R7 ;  /* 0x0000020702007986 */ /* 0x002fe8000c101104 */
[----:B0-----:R-:W-:Y:S01]  /*15a0*/  STG.E.U8 desc[UR4][R2.64+0x3], R9 ;  /* 0x0000030902007986 */ /* 0x001fe2000c101104 */
[----:B------:R-:W-:Y:S05]  /*15b0*/  EXIT ;  /* 0x000000000000794d */ /* 0x000fea0003800000 */
        .weak           $__internal_5_$__cuda_sm20_div_rn_f64_full
        .type           $__internal_5_$__cuda_sm20_div_rn_f64_full,@function
        .size           $__internal_5_$__cuda_sm20_div_rn_f64_full,($__internal_6_$__cuda_sm3x_div_rn_noftz_f32_slowpath - $__internal_5_$__cuda_sm20_div_rn_f64_full)
$__internal_5_$__cuda_sm20_div_rn_f64_full:
        /* <DEDUP_REMOVED lines=12> */
[----:B------:R-:W-:Y:S01]  /*1680*/  SEL R15, R15, 0x63400000, !P0 ;  /* 0x634000000f0f7807 */ /* 0x000fe20004000000 */
[----:B0-----:R-:W-:-:S08]  /*1690*/  DFMA R12, R10, -R2, 1 ;  /* 0x3ff000000a0c742b */ /* 0x001fd00000000802 */
[----:B------:R-:W-:-:S08]  /*16a0*/  DFMA R12, R12, R12, R12 ;  /* 0x0000000c0c0c722b */ /* 0x000fd0000000000c */
[----:B------:R-:W-:Y:S01]  /*16b0*/  DFMA R16, R10, R12, R10 ;  /* 0x0000000c0a10722b */ /* 0x000fe2000000000a */
[C-C-:B------:R-:W-:Y:S02]  /*16c0*/  @!P1 LOP3.LUT R12, R15.reuse, 0x80000000, R9.reuse, 0xf8, !PT ;  /* 0x800000000f0c9812 */ /* 0x140fe400078ef809 */
[----:B------:R-:W-:Y:S02]  /*16d0*/  LOP3.LUT R11, R15, 0x800fffff, R9, 0xf8, !PT ;  /* 0x800fffff0f0b7812 */ /* 0x000fe400078ef809 */
[----:B------:R-:W-:Y:S02]  /*16e0*/  @!P1 LOP3.LUT R13, R12, 0x100000, RZ, 0xfc, !PT ;  /* 0x001000000c0d9812 */ /* 0x000fe400078efcff */
[----:B------:R-:W-:Y:S01]  /*16f0*/  MOV R10, R8 ;  /* 0x00000008000a7202 */ /* 0x000fe20000000f00 */
[----:B------:R-:W-:Y:S01]  /*1700*/  DFMA R18, R16, -R2, 1 ;  /* 0x3ff000001012742b */ /* 0x000fe20000000802 */
[----:B------:R-:W-:-:S06]  /*1710*/  @!P1 MOV R12, RZ ;  /* 0x000000ff000c9202 */ /* 0x000fcc0000000f00 */
[----:B------:R-:W-:Y:S02]  /*1720*/  @!P1 DFMA R10, R10, 2, -R12 ;  /* 0x400000000a0a982b */ /* 0x000fe4000000080c */
[----:B------:R-:W-:-:S08]  /*1730*/  DFMA R12, R16, R18, R16 ;  /* 0x00000012100c722b */ /* 0x000fd00000000010 */
[----:B------:R-:W-:Y:S01]  /*1740*/  @!P1 LOP3.LUT R20, R11, 0x7ff00000, RZ, 0xc0, !PT ;  /* 0x7ff000000b149812 */ /* 0x000fe200078ec0ff */
[----:B------:R-:W-:-:S03]  /*1750*/  DMUL R16, R12, R10 ;  /* 0x0000000a0c107228 */ /* 0x000fc60000000000 */
[----:B------:R-:W-:-:S04]  /*1760*/  IADD3 R14, PT, PT, R20, -0x1, RZ ;  /* 0xffffffff140e7810 */ /* 0x000fc80007ffe0ff */
[----:B------:R-:W-:Y:S01]  /*1770*/  ISETP.GT.U32.AND P0, PT, R14, 0x7feffffe, PT ;  /* 0x7feffffe0e00780c */ /* 0x000fe20003f04070 */
[----:B------:R-:W-:-:S03]  /*1780*/  DFMA R18, R16, -R2, R10 ;  /* 0x800000021012722b */ /* 0x000fc6000000000a */
[----:B------:R-:W-:-:S05]  /*1790*/  ISETP.GT.U32.OR P0, PT, R22, 0x7feffffe, P0 ;  /* 0x7feffffe1600780c */ /* 0x000fca0000704470 */
[----:B------:R-:W-:-:S08]  /*17a0*/  DFMA R12, R12, R18, R16 ;  /* 0x000000120c0c722b */ /* 0x000fd00000000010 */
[----:B------:R-:W-:Y:S05]  /*17b0*/  @P0 BRA `(.L_x_97) ;  /* 0x0000000000680947 */ /* 0x000fea0003800000 */
        /* <DEDUP_REMOVED lines=26> */
.L_x_97:
        /* <DEDUP_REMOVED lines=15> */
.L_x_99:
[----:B------:R-:W-:Y:S02]  /*1a50*/  LOP3.LUT R15, R9, 0x80000, RZ, 0xfc, !PT ;  /* 0x00080000090f7812 */ /* 0x000fe400078efcff */
[----:B------:R-:W-:-:S07]  /*1a60*/  MOV R14, R8 ;  /* 0x00000008000e7202 */ /* 0x000fce0000000f00 */
.L_x_98:
[----:B------:R-:W-:Y:S05]  /*1a70*/  BSYNC.RECONVERGENT B1 ;  /* 0x0000000000017941 */ /* 0x000fea0003800200 */
.L_x_96:
[----:B------:R-:W-:Y:S01]  /*1a80*/  MOV R2, R0 ;  /* 0x0000000000027202 */ /* 0x000fe20000000f00 */
[----:B------:R-:W-:-:S04]  /*1a90*/  IMAD.MOV.U32 R3, RZ, RZ, 0x0 ;  /* 0x00000000ff037424 */ /* 0x000fc800078e00ff */
[----:B------:R-:W-:Y:S05]  /*1aa0*/  RET.REL.NODEC R2 `(_ZN6oscean17output_generation3gpu4cuda20tileGenerationKernelEPKfPhiiiiiiffffff) ;  /* 0xffffffe402547950 */ /* 0x000fea0003c3ffff */
        .weak           $__internal_6_$__cuda_sm3x_div_rn_noftz_f32_slowpath
        .type           $__internal_6_$__cuda_sm3x_div_rn_noftz_f32_slowpath,@function
        .size           $__internal_6_$__cuda_sm3x_div_rn_noftz_f32_slowpath,(.L_x_118 - $__internal_6_$__cuda_sm3x_div_rn_noftz_f32_slowpath)
$__internal_6_$__cuda_sm3x_div_rn_noftz_f32_slowpath:
        /* <DEDUP_REMOVED lines=34> */
.L_x_101:
[----:B------:R-:W-:Y:S01]  /*1cd0*/  LEA R14, R12, 0xc0800000, 0x17 ;  /* 0xc08000000c0e7811 */ /* 0x000fe200078eb8ff */
[----:B------:R-:W-:Y:S01]  /*1ce0*/  BSSY.RECONVERGENT B2, `(.L_x_106) ;  /* 0x0000036000027945 */ /* 0x000fe20003800200 */
[----:B------:R-:W-:Y:S02]  /*1cf0*/  IADD3 R13, PT, PT, R13, -0x7f, RZ ;  /* 0xffffff810d0d7810 */ /* 0x000fe40007ffe0ff */
[----:B------:R-:W-:-:S03]  /*1d00*/  IADD3 R14, PT, PT, -R14, R3, RZ ;  /* 0x000000030e0e7210 */ /* 0x000fc60007ffe1ff */
[C---:B------:R-:W-:Y:S01]  /*1d10*/  IMAD R0, R13.reuse, -0x800000, R0 ;  /* 0xff8000000d007824 */ /* 0x040fe200078e0200 */
[----:B------:R-:W0:Y:S01]  /*1d20*/  MUFU.RCP R3, R14 ;  /* 0x0000000e00037308 */ /* 0x000e220000001000 */
[----:B------:R-:W-:Y:S01]  /*1d30*/  FADD.FTZ R15, -R14, -RZ ;  /* 0x800000ff0e0f7221 */ /* 0x000fe20000010100 */
[----:B------:R-:W-:-:S05]  /*1d40*/  IADD3 R13, PT, PT, R13, 0x7f, -R12 ;  /* 0x0000007f0d0d7810 */ /* 0x000fca0007ffe80c */
[----:B------:R-:W-:Y:S02]  /*1d50*/  IMAD.IADD R13, R13, 0x1, R10 ;  /* 0x000000010d0d7824 */ /* 0x000fe400078e020a */
[----:B0-----:R-:W-:-:S04]  /*1d60*/  FFMA R16, R3, R15, 1 ;  /* 0x3f80000003107423 */ /* 0x001fc8000000000f */
        /* <DEDUP_REMOVED lines=19> */
[CCC-:B------:R-:W-:Y:S01]  /*1ea0*/  FFMA.RZ R10, R3.reuse, R15.reuse, R16.reuse ;  /* 0x0000000f030a7223 */ /* 0x1c0fe2000000c010 */
[C---:B------:R-:W-:Y:S01]  /*1eb0*/  VIADD R13, R14.reuse, 0x20 ;  /* 0x000000200e0d7836 */ /* 0x040fe20000000000 */
[C---:B------:R-:W-:Y:S02]  /*1ec0*/  ISETP.NE.AND P2, PT, R14.reuse, RZ, PT ;  /* 0x000000ff0e00720c */ /* 0x040fe40003f45270 */
[----:B------:R-:W-:Y:S02]  /*1ed0*/  ISETP.NE.AND P1, PT, R14, RZ, PT ;  /* 0x000000ff0e00720c */ /* 0x000fe40003f25270 */
[----:B------:R-:W-:Y:S01]  /*1ee0*/  LOP3.LUT R12, R10, 0x7fffff, RZ, 0xc0, !PT ;  /* 0x007fffff0a0c7812 */ /* 0x000fe200078ec0ff */
[CCC-:B------:R-:W-:Y:S01]  /*1ef0*/  FFMA.RP R10, R3.reuse, R15.reuse, R16.reuse ;  /* 0x0000000f030a7223 */ /* 0x1c0fe20000008010 */
[----:B------:R-:W-:Y:S01]  /*1f00*/  FFMA.RM R3, R3, R15, R16 ;  /* 0x0000000f03037223 */ /* 0x000fe20000004010 */
[----:B------:R-:W-:Y:S02]  /*1f10*/  IADD3 R14, PT, PT, -R14, RZ, RZ ;  /* 0x000000ff0e0e7210 */ /* 0x000fe40007ffe1ff */
        /* <DEDUP_REMOVED lines=14> */
.L_x_108:
[----:B------:R-:W-:-:S04]  /*2000*/  LOP3.LUT R0, R0, 0x80000000, RZ, 0xc0, !PT ;  /* 0x8000000000007812 */ /* 0x000fc800078ec0ff */
[----:B------:R-:W-:Y:S01]  /*2010*/  LOP3.LUT R0, R0, 0x7f800000, RZ, 0xfc, !PT ;  /* 0x7f80000000007812 */ /* 0x000fe200078efcff */
[----:B------:R-:W-:Y:S06]  /*2020*/  BRA `(.L_x_109) ;  /* 0x0000000000047947 */ /* 0x000fec0003800000 */
.L_x_107:
[----:B------:R-:W-:-:S07]  /*2030*/  IMAD R0, R13, 0x800000, R0 ;  /* 0x008000000d007824 */ /* 0x000fce00078e0200 */
.L_x_109:
[----:B------:R-:W-:Y:S05]  /*2040*/  BSYNC.RECONVERGENT B2 ;  /* 0x0000000000027941 */ /* 0x000fea0003800200 */
.L_x_106:
[----:B------:R-:W-:Y:S05]  /*2050*/  BRA `(.L_x_110) ;  /* 0x0000000000207947 */ /* 0x000fea0003800000 */
.L_x_105:
[----:B------:R-:W-:-:S04]  /*2060*/  LOP3.LUT R0, R3, 0x80000000, R0, 0x48, !PT ;  /* 0x8000000003007812 */ /* 0x000fc800078e4800 */
[----:B------:R-:W-:Y:S01]  /*2070*/  LOP3.LUT R0, R0, 0x7f800000, RZ, 0xfc, !PT ;  /* 0x7f80000000007812 */ /* 0x000fe200078efcff */
[----:B------:R-:W-:Y:S06]  /*2080*/  BRA `(.L_x_110) ;  /* 0x0000000000147947 */ /* 0x000fec0003800000 */
.L_x_104:
[----:B------:R-:W-:Y:S01]  /*2090*/  LOP3.LUT R0, R3, 0x80000000, R0, 0x48, !PT ;  /* 0x8000000003007812 */ /* 0x000fe200078e4800 */
[----:B------:R-:W-:Y:S06]  /*20a0*/  BRA `(.L_x_110) ;  /* 0x00000000000c7947 */ /* 0x000fec0003800000 */
.L_x_103:
[----:B------:R-:W0:Y:S01]  /*20b0*/  MUFU.RSQ R0, -QNAN ;  /* 0xffc0000000007908 */ /* 0x000e220000001400 */
[----:B------:R-:W-:Y:S05]  /*20c0*/  BRA `(.L_x_110) ;  /* 0x0000000000047947 */ /* 0x000fea0003800000 */
.L_x_102:
[----:B------:R-:W-:-:S07]  /*20d0*/  FADD.FTZ R0, R0, R3 ;  /* 0x0000000300007221 */ /* 0x000fce0000010000 */
.L_x_110:
[----:B------:R-:W-:Y:S05]  /*20e0*/  BSYNC.RECONVERGENT B1 ;  /* 0x0000000000017941 */ /* 0x000fea0003800200 */
.L_x_100:
[----:B------:R-:W-:Y:S01]  /*20f0*/  HFMA2 R13, -RZ, RZ, 0, 0 ;  /* 0x00000000ff0d7431 */ /* 0x000fe200000001ff */
[----:B------:R-:W-:-:S04]  /*2100*/  MOV R12, R6 ;  /* 0x00000006000c7202 */ /* 0x000fc80000000f00 */
[----:B0-----:R-:W-:Y:S05]  /*2110*/  RET.REL.NODEC R12 `(_ZN6oscean17output_generation3gpu4cuda20tileGenerationKernelEPKfPhiiiiiiffffff) ;  /* 0xffffffdc0cb87950 */ /* 0x001fea0003c3ffff */
.L_x_111:
        /* <DEDUP_REMOVED lines=14> */
.L_x_118:


//--------------------- .nv.shared.reserved.0     --------------------------
	.section	.nv.shared.reserved.0,"aw",@nobits
	.weak		__nv_reservedSMEM_offset_0_alias
	.size		__nv_reservedSMEM_offset_0_alias, 0, 64
	.other		__nv_reservedSMEM_offset_0_alias,@"STO_CUDA_RESERVED_SHARED STV_DEFAULT"
__nv_reservedSMEM_offset_0_alias:
	.zero		0
	.zero		64


//--------------------- .nv.constant0._ZN6oscean17output_generation3gpu4cuda25batchTileGenerationKernelEPKfPPhPKiS8_iiiiffffffi --------------------------
	.section	.nv.constant0._ZN6oscean17output_generation3gpu4cuda25batchTileGenerationKernelEPKfPPhPKiS8_iiiiffffffi,"a",@progbits
	.sectionflags	@""
	.align	4
.nv.constant0._ZN6oscean17output_generation3gpu4cuda25batchTileGenerationKernelEPKfPPhPKiS8_iiiiffffffi:
	.zero		972


//--------------------- .nv.constant0._ZN6oscean17output_generation3gpu4cuda32tileGenerationAntialiasingKernelEPKfPhiiiiiiffffffi --------------------------
	.section	.nv.constant0._ZN6oscean17output_generation3gpu4cuda32tileGenerationAntialiasingKernelEPKfPhiiiiiiffffffi,"a",@progbits
	.sectionflags	@""
	.align	4
.nv.constant0._ZN6oscean17output_generation3gpu4cuda32tileGenerationAntialiasingKernelEPKfPhiiiiiiffffffi:
	.zero		964


//--------------------- .nv.constant0._ZN6oscean17output_generation3gpu4cuda20tileGenerationKernelEPKfPhiiiiiiffffff --------------------------
	.section	.nv.constant0._ZN6oscean17output_generation3gpu4cuda20tileGenerationKernelEPKfPhiiiiiiffffff,"a",@progbits
	.sectionflags	@""
	.align	4
.nv.constant0._ZN6oscean17output_generation3gpu4cuda20tileGenerationKernelEPKfPhiiiiiiffffff:
	.zero		960


//--------------------- SYMBOLS --------------------------

	.type		.nv.reservedSmem.offset0,@object
	.size		.nv.reservedSmem.offset0,0x4
